//
// Generated by NVIDIA NVVM Compiler
//
// Compiler Build ID: CL-36424714
// Cuda compilation tools, release 13.0, V13.0.88
// Based on NVVM 20.0.0
//

.version 9.0
.target sm_100
.address_size 64

	// .globl	_Z10init_stuffP17curandStateXORWOW
.global .align 4 .b8 precalc_xorwow_matrix[102400];
.global .align 4 .b8 precalc_xorwow_offset_matrix[102400];
.global .align 4 .b8 mrg32k3aM1[2304];
.global .align 4 .b8 mrg32k3aM2[2304];
.global .align 4 .b8 mrg32k3aM1SubSeq[2016];
.global .align 4 .b8 mrg32k3aM2SubSeq[2016];
.global .align 4 .b8 mrg32k3aM1Seq[2304];
.global .align 4 .b8 mrg32k3aM2Seq[2304];
.const .align 8 .b8 __cr_lgamma_table[72];

.visible .entry _Z10init_stuffP17curandStateXORWOW(
	.param .u64 .ptr .align 1 _Z10init_stuffP17curandStateXORWOW_param_0
)
{
	.reg .pred 	%p<24>;
	.reg .b32 	%r<406>;
	.reg .b64 	%rd<18>;

	ld.param.u64 	%rd8, [_Z10init_stuffP17curandStateXORWOW_param_0];
	cvta.to.global.u64 	%rd9, %rd8;
	mov.u32 	%r182, %ctaid.x;
	mov.u32 	%r183, %ntid.x;
	mov.u32 	%r184, %tid.x;
	mad.lo.s32 	%r185, %r182, %r183, %r184;
	cvt.s64.s32 	%rd17, %r185;
	mul.wide.s32 	%rd10, %r185, 48;
	add.s64 	%rd2, %rd9, %rd10;
	mov.b32 	%r186, -615985083;
	mov.b32 	%r187, -1377575096;
	st.global.v2.u32 	[%rd2], {%r187, %r186};
	mov.b32 	%r188, -123459836;
	mov.b32 	%r189, -965257515;
	st.global.v2.u32 	[%rd2+8], {%r189, %r188};
	mov.b32 	%r190, -733658551;
	mov.b32 	%r191, -589760388;
	st.global.v2.u32 	[%rd2+16], {%r191, %r190};
	setp.eq.s32 	%p1, %r185, 0;
	@%p1 bra 	$L__BB0_42;
	mov.b32 	%r312, 0;
	mov.u64 	%rd12, precalc_xorwow_matrix;
$L__BB0_2:
	and.b64  	%rd4, %rd17, 3;
	setp.eq.s64 	%p2, %rd4, 0;
	@%p2 bra 	$L__BB0_41;
	mul.wide.u32 	%rd11, %r312, 3200;
	add.s64 	%rd5, %rd12, %rd11;
	cvt.u32.u64 	%r2, %rd4;
	mov.b32 	%r313, 0;
$L__BB0_4:
	mov.b32 	%r326, 0;
	mov.u32 	%r327, %r326;
	mov.u32 	%r328, %r326;
	mov.u32 	%r329, %r326;
	mov.u32 	%r330, %r326;
	mov.u32 	%r319, %r326;
$L__BB0_5:
	mul.wide.u32 	%rd13, %r319, 4;
	add.s64 	%rd14, %rd2, %rd13;
	ld.global.u32 	%r10, [%rd14+4];
	shl.b32 	%r11, %r319, 5;
	mov.b32 	%r325, 0;
$L__BB0_6:
	.pragma "nounroll";
	shr.u32 	%r196, %r10, %r325;
	and.b32  	%r197, %r196, 1;
	setp.eq.b32 	%p3, %r197, 1;
	not.pred 	%p4, %p3;
	add.s32 	%r198, %r11, %r325;
	mul.lo.s32 	%r199, %r198, 5;
	mul.wide.u32 	%rd15, %r199, 4;
	add.s64 	%rd6, %rd5, %rd15;
	@%p4 bra 	$L__BB0_8;
	ld.global.u32 	%r200, [%rd6];
	xor.b32  	%r330, %r330, %r200;
	ld.global.u32 	%r201, [%rd6+4];
	xor.b32  	%r329, %r329, %r201;
	ld.global.u32 	%r202, [%rd6+8];
	xor.b32  	%r328, %r328, %r202;
	ld.global.u32 	%r203, [%rd6+12];
	xor.b32  	%r327, %r327, %r203;
	ld.global.u32 	%r204, [%rd6+16];
	xor.b32  	%r326, %r326, %r204;
$L__BB0_8:
	and.b32  	%r206, %r196, 2;
	setp.eq.s32 	%p5, %r206, 0;
	@%p5 bra 	$L__BB0_10;
	ld.global.u32 	%r207, [%rd6+20];
	xor.b32  	%r330, %r330, %r207;
	ld.global.u32 	%r208, [%rd6+24];
	xor.b32  	%r329, %r329, %r208;
	ld.global.u32 	%r209, [%rd6+28];
	xor.b32  	%r328, %r328, %r209;
	ld.global.u32 	%r210, [%rd6+32];
	xor.b32  	%r327, %r327, %r210;
	ld.global.u32 	%r211, [%rd6+36];
	xor.b32  	%r326, %r326, %r211;
$L__BB0_10:
	and.b32  	%r213, %r196, 4;
	setp.eq.s32 	%p6, %r213, 0;
	@%p6 bra 	$L__BB0_12;
	ld.global.u32 	%r214, [%rd6+40];
	xor.b32  	%r330, %r330, %r214;
	ld.global.u32 	%r215, [%rd6+44];
	xor.b32  	%r329, %r329, %r215;
	ld.global.u32 	%r216, [%rd6+48];
	xor.b32  	%r328, %r328, %r216;
	ld.global.u32 	%r217, [%rd6+52];
	xor.b32  	%r327, %r327, %r217;
	ld.global.u32 	%r218, [%rd6+56];
	xor.b32  	%r326, %r326, %r218;
$L__BB0_12:
	and.b32  	%r220, %r196, 8;
	setp.eq.s32 	%p7, %r220, 0;
	@%p7 bra 	$L__BB0_14;
	ld.global.u32 	%r221, [%rd6+60];
	xor.b32  	%r330, %r330, %r221;
	ld.global.u32 	%r222, [%rd6+64];
	xor.b32  	%r329, %r329, %r222;
	ld.global.u32 	%r223, [%rd6+68];
	xor.b32  	%r328, %r328, %r223;
	ld.global.u32 	%r224, [%rd6+72];
	xor.b32  	%r327, %r327, %r224;
	ld.global.u32 	%r225, [%rd6+76];
	xor.b32  	%r326, %r326, %r225;
$L__BB0_14:
	and.b32  	%r227, %r196, 16;
	setp.eq.s32 	%p8, %r227, 0;
	@%p8 bra 	$L__BB0_16;
	ld.global.u32 	%r228, [%rd6+80];
	xor.b32  	%r330, %r330, %r228;
	ld.global.u32 	%r229, [%rd6+84];
	xor.b32  	%r329, %r329, %r229;
	ld.global.u32 	%r230, [%rd6+88];
	xor.b32  	%r328, %r328, %r230;
	ld.global.u32 	%r231, [%rd6+92];
	xor.b32  	%r327, %r327, %r231;
	ld.global.u32 	%r232, [%rd6+96];
	xor.b32  	%r326, %r326, %r232;
$L__BB0_16:
	and.b32  	%r234, %r196, 32;
	setp.eq.s32 	%p9, %r234, 0;
	@%p9 bra 	$L__BB0_18;
	ld.global.u32 	%r235, [%rd6+100];
	xor.b32  	%r330, %r330, %r235;
	ld.global.u32 	%r236, [%rd6+104];
	xor.b32  	%r329, %r329, %r236;
	ld.global.u32 	%r237, [%rd6+108];
	xor.b32  	%r328, %r328, %r237;
	ld.global.u32 	%r238, [%rd6+112];
	xor.b32  	%r327, %r327, %r238;
	ld.global.u32 	%r239, [%rd6+116];
	xor.b32  	%r326, %r326, %r239;
$L__BB0_18:
	and.b32  	%r241, %r196, 64;
	setp.eq.s32 	%p10, %r241, 0;
	@%p10 bra 	$L__BB0_20;
	ld.global.u32 	%r242, [%rd6+120];
	xor.b32  	%r330, %r330, %r242;
	ld.global.u32 	%r243, [%rd6+124];
	xor.b32  	%r329, %r329, %r243;
	ld.global.u32 	%r244, [%rd6+128];
	xor.b32  	%r328, %r328, %r244;
	ld.global.u32 	%r245, [%rd6+132];
	xor.b32  	%r327, %r327, %r245;
	ld.global.u32 	%r246, [%rd6+136];
	xor.b32  	%r326, %r326, %r246;
$L__BB0_20:
	and.b32  	%r248, %r196, 128;
	setp.eq.s32 	%p11, %r248, 0;
	@%p11 bra 	$L__BB0_22;
	ld.global.u32 	%r249, [%rd6+140];
	xor.b32  	%r330, %r330, %r249;
	ld.global.u32 	%r250, [%rd6+144];
	xor.b32  	%r329, %r329, %r250;
	ld.global.u32 	%r251, [%rd6+148];
	xor.b32  	%r328, %r328, %r251;
	ld.global.u32 	%r252, [%rd6+152];
	xor.b32  	%r327, %r327, %r252;
	ld.global.u32 	%r253, [%rd6+156];
	xor.b32  	%r326, %r326, %r253;
$L__BB0_22:
	and.b32  	%r255, %r196, 256;
	setp.eq.s32 	%p12, %r255, 0;
	@%p12 bra 	$L__BB0_24;
	ld.global.u32 	%r256, [%rd6+160];
	xor.b32  	%r330, %r330, %r256;
	ld.global.u32 	%r257, [%rd6+164];
	xor.b32  	%r329, %r329, %r257;
	ld.global.u32 	%r258, [%rd6+168];
	xor.b32  	%r328, %r328, %r258;
	ld.global.u32 	%r259, [%rd6+172];
	xor.b32  	%r327, %r327, %r259;
	ld.global.u32 	%r260, [%rd6+176];
	xor.b32  	%r326, %r326, %r260;
$L__BB0_24:
	and.b32  	%r262, %r196, 512;
	setp.eq.s32 	%p13, %r262, 0;
	@%p13 bra 	$L__BB0_26;
	ld.global.u32 	%r263, [%rd6+180];
	xor.b32  	%r330, %r330, %r263;
	ld.global.u32 	%r264, [%rd6+184];
	xor.b32  	%r329, %r329, %r264;
	ld.global.u32 	%r265, [%rd6+188];
	xor.b32  	%r328, %r328, %r265;
	ld.global.u32 	%r266, [%rd6+192];
	xor.b32  	%r327, %r327, %r266;
	ld.global.u32 	%r267, [%rd6+196];
	xor.b32  	%r326, %r326, %r267;
$L__BB0_26:
	and.b32  	%r269, %r196, 1024;
	setp.eq.s32 	%p14, %r269, 0;
	@%p14 bra 	$L__BB0_28;
	ld.global.u32 	%r270, [%rd6+200];
	xor.b32  	%r330, %r330, %r270;
	ld.global.u32 	%r271, [%rd6+204];
	xor.b32  	%r329, %r329, %r271;
	ld.global.u32 	%r272, [%rd6+208];
	xor.b32  	%r328, %r328, %r272;
	ld.global.u32 	%r273, [%rd6+212];
	xor.b32  	%r327, %r327, %r273;
	ld.global.u32 	%r274, [%rd6+216];
	xor.b32  	%r326, %r326, %r274;
$L__BB0_28:
	and.b32  	%r276, %r196, 2048;
	setp.eq.s32 	%p15, %r276, 0;
	@%p15 bra 	$L__BB0_30;
	ld.global.u32 	%r277, [%rd6+220];
	xor.b32  	%r330, %r330, %r277;
	ld.global.u32 	%r278, [%rd6+224];
	xor.b32  	%r329, %r329, %r278;
	ld.global.u32 	%r279, [%rd6+228];
	xor.b32  	%r328, %r328, %r279;
	ld.global.u32 	%r280, [%rd6+232];
	xor.b32  	%r327, %r327, %r280;
	ld.global.u32 	%r281, [%rd6+236];
	xor.b32  	%r326, %r326, %r281;
$L__BB0_30:
	and.b32  	%r283, %r196, 4096;
	setp.eq.s32 	%p16, %r283, 0;
	@%p16 bra 	$L__BB0_32;
	ld.global.u32 	%r284, [%rd6+240];
	xor.b32  	%r330, %r330, %r284;
	ld.global.u32 	%r285, [%rd6+244];
	xor.b32  	%r329, %r329, %r285;
	ld.global.u32 	%r286, [%rd6+248];
	xor.b32  	%r328, %r328, %r286;
	ld.global.u32 	%r287, [%rd6+252];
	xor.b32  	%r327, %r327, %r287;
	ld.global.u32 	%r288, [%rd6+256];
	xor.b32  	%r326, %r326, %r288;
$L__BB0_32:
	and.b32  	%r290, %r196, 8192;
	setp.eq.s32 	%p17, %r290, 0;
	@%p17 bra 	$L__BB0_34;
	ld.global.u32 	%r291, [%rd6+260];
	xor.b32  	%r330, %r330, %r291;
	ld.global.u32 	%r292, [%rd6+264];
	xor.b32  	%r329, %r329, %r292;
	ld.global.u32 	%r293, [%rd6+268];
	xor.b32  	%r328, %r328, %r293;
	ld.global.u32 	%r294, [%rd6+272];
	xor.b32  	%r327, %r327, %r294;
	ld.global.u32 	%r295, [%rd6+276];
	xor.b32  	%r326, %r326, %r295;
$L__BB0_34:
	and.b32  	%r297, %r196, 16384;
	setp.eq.s32 	%p18, %r297, 0;
	@%p18 bra 	$L__BB0_36;
	ld.global.u32 	%r298, [%rd6+280];
	xor.b32  	%r330, %r330, %r298;
	ld.global.u32 	%r299, [%rd6+284];
	xor.b32  	%r329, %r329, %r299;
	ld.global.u32 	%r300, [%rd6+288];
	xor.b32  	%r328, %r328, %r300;
	ld.global.u32 	%r301, [%rd6+292];
	xor.b32  	%r327, %r327, %r301;
	ld.global.u32 	%r302, [%rd6+296];
	xor.b32  	%r326, %r326, %r302;
$L__BB0_36:
	and.b32  	%r304, %r196, 32768;
	setp.eq.s32 	%p19, %r304, 0;
	@%p19 bra 	$L__BB0_38;
	ld.global.u32 	%r305, [%rd6+300];
	xor.b32  	%r330, %r330, %r305;
	ld.global.u32 	%r306, [%rd6+304];
	xor.b32  	%r329, %r329, %r306;
	ld.global.u32 	%r307, [%rd6+308];
	xor.b32  	%r328, %r328, %r307;
	ld.global.u32 	%r308, [%rd6+312];
	xor.b32  	%r327, %r327, %r308;
	ld.global.u32 	%r309, [%rd6+316];
	xor.b32  	%r326, %r326, %r309;
$L__BB0_38:
	add.s32 	%r325, %r325, 16;
	setp.ne.s32 	%p20, %r325, 32;
	@%p20 bra 	$L__BB0_6;
	mad.lo.s32 	%r310, %r319, -31, %r11;
	add.s32 	%r319, %r310, 1;
	setp.ne.s32 	%p21, %r319, 5;
	@%p21 bra 	$L__BB0_5;
	st.global.u32 	[%rd2+4], %r330;
	st.global.u32 	[%rd2+8], %r329;
	st.global.u32 	[%rd2+12], %r328;
	st.global.u32 	[%rd2+16], %r327;
	st.global.u32 	[%rd2+20], %r326;
	add.s32 	%r313, %r313, 1;
	setp.lt.u32 	%p22, %r313, %r2;
	@%p22 bra 	$L__BB0_4;
$L__BB0_41:
	shr.u64 	%rd7, %rd17, 2;
	add.s32 	%r312, %r312, 1;
	setp.gt.u64 	%p23, %rd17, 3;
	mov.u64 	%rd17, %rd7;
	@%p23 bra 	$L__BB0_2;
$L__BB0_42:
	mov.b32 	%r311, 0;
	st.global.v2.u32 	[%rd2+24], {%r311, %r311};
	st.global.u32 	[%rd2+32], %r311;
	mov.b64 	%rd16, 0;
	st.global.u64 	[%rd2+40], %rd16;
	ret;

}
	// .globl	_Z9make_randP17curandStateXORWOWPf
.visible .entry _Z9make_randP17curandStateXORWOWPf(
	.param .u64 .ptr .align 1 _Z9make_randP17curandStateXORWOWPf_param_0,
	.param .u64 .ptr .align 1 _Z9make_randP17curandStateXORWOWPf_param_1
)
{
	.reg .pred 	%p<5>;
	.reg .b32 	%r<36>;
	.reg .b32 	%f<35>;
	.reg .b64 	%rd<9>;

	ld.param.u64 	%rd3, [_Z9make_randP17curandStateXORWOWPf_param_0];
	ld.param.u64 	%rd2, [_Z9make_randP17curandStateXORWOWPf_param_1];
	cvta.to.global.u64 	%rd4, %rd3;
	mov.u32 	%r2, %ctaid.x;
	mov.u32 	%r3, %ntid.x;
	mov.u32 	%r4, %tid.x;
	mad.lo.s32 	%r1, %r2, %r3, %r4;
	mul.wide.s32 	%rd5, %r1, 48;
	add.s64 	%rd1, %rd4, %rd5;
	ld.global.u32 	%r5, [%rd1+24];
	setp.eq.s32 	%p1, %r5, 1;
	@%p1 bra 	$L__BB1_2;
	ld.global.v2.u32 	{%r6, %r7}, [%rd1];
	shr.u32 	%r8, %r7, 2;
	xor.b32  	%r9, %r8, %r7;
	ld.global.v2.u32 	{%r10, %r11}, [%rd1+8];
	ld.global.v2.u32 	{%r12, %r13}, [%rd1+16];
	shl.b32 	%r14, %r13, 4;
	shl.b32 	%r15, %r9, 1;
	xor.b32  	%r16, %r15, %r14;
	xor.b32  	%r17, %r16, %r9;
	xor.b32  	%r18, %r17, %r13;
	add.s32 	%r19, %r6, %r18;
	add.s32 	%r20, %r19, 362437;
	shr.u32 	%r21, %r10, 2;
	xor.b32  	%r22, %r21, %r10;
	st.global.v2.u32 	[%rd1+8], {%r12, %r13};
	shl.b32 	%r23, %r18, 4;
	shl.b32 	%r24, %r22, 1;
	xor.b32  	%r25, %r24, %r23;
	xor.b32  	%r26, %r25, %r22;
	xor.b32  	%r27, %r26, %r18;
	st.global.v2.u32 	[%rd1+16], {%r18, %r27};
	add.s32 	%r28, %r6, 724874;
	st.global.v2.u32 	[%rd1], {%r28, %r11};
	add.s32 	%r29, %r27, %r28;
	cvt.rn.f32.u32 	%f4, %r20;
	fma.rn.f32 	%f5, %f4, 0f2F800000, 0f2F000000;
	cvt.rn.f32.u32 	%f6, %r29;
	fma.rn.f32 	%f7, %f6, 0f30C90FDB, 0f30490FDB;
	setp.lt.f32 	%p2, %f5, 0f00800000;
	mul.f32 	%f8, %f5, 0f4B000000;
	selp.f32 	%f9, %f8, %f5, %p2;
	selp.f32 	%f10, 0fC1B80000, 0f00000000, %p2;
	mov.b32 	%r30, %f9;
	add.s32 	%r31, %r30, -1059760811;
	and.b32  	%r32, %r31, -8388608;
	sub.s32 	%r33, %r30, %r32;
	mov.b32 	%f11, %r33;
	cvt.rn.f32.s32 	%f12, %r32;
	fma.rn.f32 	%f13, %f12, 0f34000000, %f10;
	add.f32 	%f14, %f11, 0fBF800000;
	fma.rn.f32 	%f15, %f14, 0fBE055027, 0f3E1039F6;
	fma.rn.f32 	%f16, %f15, %f14, 0fBDF8CDCC;
	fma.rn.f32 	%f17, %f16, %f14, 0f3E0F2955;
	fma.rn.f32 	%f18, %f17, %f14, 0fBE2AD8B9;
	fma.rn.f32 	%f19, %f18, %f14, 0f3E4CED0B;
	fma.rn.f32 	%f20, %f19, %f14, 0fBE7FFF22;
	fma.rn.f32 	%f21, %f20, %f14, 0f3EAAAA78;
	fma.rn.f32 	%f22, %f21, %f14, 0fBF000000;
	mul.f32 	%f23, %f14, %f22;
	fma.rn.f32 	%f24, %f23, %f14, %f14;
	fma.rn.f32 	%f25, %f13, 0f3F317218, %f24;
	setp.gt.u32 	%p3, %r30, 2139095039;
	fma.rn.f32 	%f26, %f9, 0f7F800000, 0f7F800000;
	selp.f32 	%f27, %f26, %f25, %p3;
	setp.eq.f32 	%p4, %f9, 0f00000000;
	mul.f32 	%f28, %f27, 0fC0000000;
	selp.f32 	%f29, 0f7F800000, %f28, %p4;
	sqrt.rn.f32 	%f30, %f29;
	sin.approx.f32 	%f31, %f7;
	cos.approx.f32 	%f32, %f7;
	mul.f32 	%f34, %f30, %f31;
	mul.f32 	%f33, %f30, %f32;
	st.global.f32 	[%rd1+32], %f33;
	mov.b32 	%r34, 1;
	st.global.u32 	[%rd1+24], %r34;
	bra.uni 	$L__BB1_3;
$L__BB1_2:
	mov.b32 	%r35, 0;
	st.global.u32 	[%rd1+24], %r35;
	ld.global.f32 	%f34, [%rd1+32];
$L__BB1_3:
	cvta.to.global.u64 	%rd6, %rd2;
	mul.wide.s32 	%rd7, %r1, 4;
	add.s64 	%rd8, %rd6, %rd7;
	st.global.f32 	[%rd8], %f34;
	ret;

}


// ===== COMPILED SASS (sm_100) =====

	.target	sm_100

	.elftype	@"ET_EXEC"


//--------------------- .note.nv.tkinfo           --------------------------
	.section	.note.nv.tkinfo,"",@"SHT_NOTE"
	.sectionflags	@"SHF_NOTE_NV_TKINFO"
	.tkinfo
        /*0018*/ 	.word	0x00000002
        /*0030*/ 	.string	""
        /*0030*/ 	.string	"ptxas"
        /*0030*/ 	.string	"Cuda compilation tools, release 13.0, V13.0.88"
        /*0030*/ 	.string	"Build cuda_13.0.r13.0/compiler.36424714_0"
        /*0030*/ 	.string	"-arch sm_100 -m 64 "



//--------------------- .note.nv.cuinfo           --------------------------
	.section	.note.nv.cuinfo,"",@"SHT_NOTE"
	.sectionflags	@"SHF_NOTE_NV_CUINFO"
        /*0018*/ 	.short	0x0002
        /*001a*/ 	.short	0x0064
        /*001c*/ 	.short	0x0082
	.zero		2


//--------------------- .nv.info                  --------------------------
	.section	.nv.info,"",@"SHT_CUDA_INFO"
	.align	4


	//----- nvinfo : EIATTR_REGCOUNT
	.align		4
        /*0000*/ 	.byte	0x04, 0x2f
        /*0002*/ 	.short	(.L_10 - .L_9)
	.align		4
.L_9:
        /*0004*/ 	.word	index@(_Z10init_stuffP17curandStateXORWOW)
        /*0008*/ 	.word	0x0000001f


	//----- nvinfo : EIATTR_FRAME_SIZE
	.align		4
.L_10:
        /*000c*/ 	.byte	0x04, 0x11
        /*000e*/ 	.short	(.L_12 - .L_11)
	.align		4
.L_11:
        /*0010*/ 	.word	index@(_Z10init_stuffP17curandStateXORWOW)
        /*0014*/ 	.word	0x00000000


	//----- nvinfo : EIATTR_REGCOUNT
	.align		4
.L_12:
        /*0018*/ 	.byte	0x04, 0x2f
        /*001a*/ 	.short	(.L_14 - .L_13)
	.align		4
.L_13:
        /*001c*/ 	.word	index@(_Z9make_randP17curandStateXORWOWPf)
        /*0020*/ 	.word	0x00000013


	//----- nvinfo : EIATTR_FRAME_SIZE
	.align		4
.L_14:
        /*0024*/ 	.byte	0x04, 0x11
        /*0026*/ 	.short	(.L_16 - .L_15)
	.align		4
.L_15:
        /*0028*/ 	.word	index@($__internal_0_$__cuda_sm20_sqrt_rn_f32_slowpath)
        /*002c*/ 	.word	0x00000000


	//----- nvinfo : EIATTR_FRAME_SIZE
	.align		4
.L_16:
        /*0030*/ 	.byte	0x04, 0x11
        /*0032*/ 	.short	(.L_18 - .L_17)
	.align		4
.L_17:
        /*0034*/ 	.word	index@(_Z9make_randP17curandStateXORWOWPf)
        /*0038*/ 	.word	0x00000000


	//----- nvinfo : EIATTR_MIN_STACK_SIZE
	.align		4
.L_18:
        /*003c*/ 	.byte	0x04, 0x12
        /*003e*/ 	.short	(.L_20 - .L_19)
	.align		4
.L_19:
        /*0040*/ 	.word	index@(_Z9make_randP17curandStateXORWOWPf)
        /*0044*/ 	.word	0x00000000


	//----- nvinfo : EIATTR_MIN_STACK_SIZE
	.align		4
.L_20:
        /*0048*/ 	.byte	0x04, 0x12
        /*004a*/ 	.short	(.L_22 - .L_21)
	.align		4
.L_21:
        /*004c*/ 	.word	index@(_Z10init_stuffP17curandStateXORWOW)
        /*0050*/ 	.word	0x00000000
.L_22:


//--------------------- .nv.compat                --------------------------
	.section	.nv.compat,"",@"SHT_CUDA_COMPAT_INFO"
	.align	4
        /*0000*/ 	.byte	0x02, 0x09, 0x00, 0x00, 0x02, 0x02, 0x01, 0x00, 0x02, 0x05, 0x05, 0x00, 0x03, 0x07, 0x01, 0x01
        /*0010*/ 	.byte	0x02, 0x03, 0x00, 0x00, 0x02, 0x06, 0x01, 0x00, 0x04, 0x0b, 0x08, 0x00, 0x01, 0x00, 0x00, 0x00
        /*0020*/ 	.byte	0x00, 0x00, 0x00, 0x00


//--------------------- .nv.info._Z9make_randP17curandStateXORWOWPf --------------------------
	.section	.nv.info._Z9make_randP17curandStateXORWOWPf,"",@"SHT_CUDA_INFO"
	.sectionflags	@""
	.align	4


	//----- nvinfo : EIATTR_CUDA_API_VERSION
	.align		4
        /*0000*/ 	.byte	0x04, 0x37
        /*0002*/ 	.short	(.L_24 - .L_23)
.L_23:
        /*0004*/ 	.word	0x00000082


	//----- nvinfo : EIATTR_KPARAM_INFO
	.align		4
.L_24:
        /*0008*/ 	.byte	0x04, 0x17
        /*000a*/ 	.short	(.L_26 - .L_25)
.L_25:
        /*000c*/ 	.word	0x00000000
        /*0010*/ 	.short	0x0001
        /*0012*/ 	.short	0x0008
        /*0014*/ 	.byte	0x00, 0xf5, 0x21, 0x00


	//----- nvinfo : EIATTR_KPARAM_INFO
	.align		4
.L_26:
        /*0018*/ 	.byte	0x04, 0x17
        /*001a*/ 	.short	(.L_28 - .L_27)
.L_27:
        /*001c*/ 	.word	0x00000000
        /*0020*/ 	.short	0x0000
        /*0022*/ 	.short	0x0000
        /*0024*/ 	.byte	0x00, 0xf5, 0x21, 0x00


	//----- nvinfo : EIATTR_SPARSE_MMA_MASK
	.align		4
.L_28:
        /*0028*/ 	.byte	0x03, 0x50
        /*002a*/ 	.short	0x0000


	//----- nvinfo : EIATTR_MAXREG_COUNT
	.align		4
        /*002c*/ 	.byte	0x03, 0x1b
        /*002e*/ 	.short	0x00ff


	//----- nvinfo : EIATTR_MERCURY_ISA_VERSION
	.align		4
        /*0030*/ 	.byte	0x03, 0x5f
        /*0032*/ 	.short	0x0101


	//----- nvinfo : EIATTR_VRC_CTA_INIT_COUNT
	.align		4
        /*0034*/ 	.byte	0x02, 0x4a
	.zero		1
	.zero		1


	//----- nvinfo : EIATTR_EXIT_INSTR_OFFSETS
	.align		4
        /*0038*/ 	.byte	0x04, 0x1c
        /*003a*/ 	.short	(.L_30 - .L_29)


	//   ....[0]....
.L_29:
        /*003c*/ 	.word	0x000005f0


	//----- nvinfo : EIATTR_CRS_STACK_SIZE
	.align		4
.L_30:
        /*0040*/ 	.byte	0x04, 0x1e
        /*0042*/ 	.short	(.L_32 - .L_31)
.L_31:
        /*0044*/ 	.word	0x00000000


	//----- nvinfo : EIATTR_CBANK_PARAM_SIZE
	.align		4
.L_32:
        /*0048*/ 	.byte	0x03, 0x19
        /*004a*/ 	.short	0x0010


	//----- nvinfo : EIATTR_PARAM_CBANK
	.align		4
        /*004c*/ 	.byte	0x04, 0x0a
        /*004e*/ 	.short	(.L_34 - .L_33)
	.align		4
.L_33:
        /*0050*/ 	.word	index@(.nv.constant0._Z9make_randP17curandStateXORWOWPf)
        /*0054*/ 	.short	0x0380
        /*0056*/ 	.short	0x0010


	//----- nvinfo : EIATTR_SW_WAR
	.align		4
.L_34:
        /*0058*/ 	.byte	0x04, 0x36
        /*005a*/ 	.short	(.L_36 - .L_35)
.L_35:
        /*005c*/ 	.word	0x00000008
.L_36:


//--------------------- .nv.info._Z10init_stuffP17curandStateXORWOW --------------------------
	.section	.nv.info._Z10init_stuffP17curandStateXORWOW,"",@"SHT_CUDA_INFO"
	.sectionflags	@""
	.align	4


	//----- nvinfo : EIATTR_CUDA_API_VERSION
	.align		4
        /*0000*/ 	.byte	0x04, 0x37
        /*0002*/ 	.short	(.L_38 - .L_37)
.L_37:
        /*0004*/ 	.word	0x00000082


	//----- nvinfo : EIATTR_KPARAM_INFO
	.align		4
.L_38:
        /*0008*/ 	.byte	0x04, 0x17
        /*000a*/ 	.short	(.L_40 - .L_39)
.L_39:
        /*000c*/ 	.word	0x00000000
        /*0010*/ 	.short	0x0000
        /*0012*/ 	.short	0x0000
        /*0014*/ 	.byte	0x00, 0xf5, 0x21, 0x00


	//----- nvinfo : EIATTR_SPARSE_MMA_MASK
	.align		4
.L_40:
        /*0018*/ 	.byte	0x03, 0x50
        /*001a*/ 	.short	0x0000


	//----- nvinfo : EIATTR_MAXREG_COUNT
	.align		4
        /*001c*/ 	.byte	0x03, 0x1b
        /*001e*/ 	.short	0x00ff


	//----- nvinfo : EIATTR_MERCURY_ISA_VERSION
	.align		4
        /*0020*/ 	.byte	0x03, 0x5f
        /*0022*/ 	.short	0x0101


	//----- nvinfo : EIATTR_VRC_CTA_INIT_COUNT
	.align		4
        /*0024*/ 	.byte	0x02, 0x4a
	.zero		1
	.zero		1


	//----- nvinfo : EIATTR_EXIT_INSTR_OFFSETS
	.align		4
        /*0028*/ 	.byte	0x04, 0x1c
        /*002a*/ 	.short	(.L_42 - .L_41)


	//   ....[0]....
.L_41:
        /*002c*/ 	.word	0x00000e80


	//----- nvinfo : EIATTR_CRS_STACK_SIZE
	.align		4
.L_42:
        /*0030*/ 	.byte	0x04, 0x1e
        /*0032*/ 	.short	(.L_44 - .L_43)
.L_43:
        /*0034*/ 	.word	0x00000000


	//----- nvinfo : EIATTR_CBANK_PARAM_SIZE
	.align		4
.L_44:
        /*0038*/ 	.byte	0x03, 0x19
        /*003a*/ 	.short	0x0008


	//----- nvinfo : EIATTR_PARAM_CBANK
	.align		4
        /*003c*/ 	.byte	0x04, 0x0a
        /*003e*/ 	.short	(.L_46 - .L_45)
	.align		4
.L_45:
        /*0040*/ 	.word	index@(.nv.constant0._Z10init_stuffP17curandStateXORWOW)
        /*0044*/ 	.short	0x0380
        /*0046*/ 	.short	0x0008


	//----- nvinfo : EIATTR_SW_WAR
	.align		4
.L_46:
        /*0048*/ 	.byte	0x04, 0x36
        /*004a*/ 	.short	(.L_48 - .L_47)
.L_47:
        /*004c*/ 	.word	0x00000008
.L_48:


//--------------------- .nv.callgraph             --------------------------
	.section	.nv.callgraph,"",@"SHT_CUDA_CALLGRAPH"
	.align	4
	.sectionentsize	8
	.align		4
        /*0000*/ 	.word	0x00000000
	.align		4
        /*0004*/ 	.word	0xffffffff
	.align		4
        /*0008*/ 	.word	0x00000000
	.align		4
        /*000c*/ 	.word	0xfffffffe
	.align		4
        /*0010*/ 	.word	0x00000000
	.align		4
        /*0014*/ 	.word	0xfffffffd
	.align		4
        /*0018*/ 	.word	0x00000000
	.align		4
        /*001c*/ 	.word	0xfffffffc


//--------------------- .nv.constant4             --------------------------
	.section	.nv.constant4,"a",@progbits
	.align	8
	.align		8
.nv.constant4:
        /*0000*/ 	.dword	precalc_xorwow_matrix
	.align		8
        /*0008*/ 	.dword	precalc_xorwow_offset_matrix
	.align		8
        /*0010*/ 	.dword	mrg32k3aM1
	.align		8
        /*0018*/ 	.dword	mrg32k3aM2
	.align		8
        /*0020*/ 	.dword	mrg32k3aM1SubSeq
	.align		8
        /*0028*/ 	.dword	mrg32k3aM2SubSeq
	.align		8
        /*0030*/ 	.dword	mrg32k3aM1Seq
	.align		8
        /*0038*/ 	.dword	mrg32k3aM2Seq


//--------------------- .nv.constant3             --------------------------
	.section	.nv.constant3,"a",@progbits
	.align	8
.nv.constant3:
	.type		__cr_lgamma_table,@object
	.size		__cr_lgamma_table,(.L_8 - __cr_lgamma_table)
__cr_lgamma_table:
        /*0000*/ 	.byte	0x00, 0x00, 0x00, 0x00, 0x00, 0x00, 0x00, 0x00, 0x00, 0x00, 0x00, 0x00, 0x00, 0x00, 0x00, 0x00
        /*0010*/ 	.byte	0xef, 0x39, 0xfa, 0xfe, 0x42, 0x2e, 0xe6, 0x3f, 0x02, 0x20, 0x2a, 0xfa, 0x0b, 0xab, 0xfc, 0x3f
        /*0020*/ 	.byte	0xf9, 0x2c, 0x92, 0x7c, 0xa7, 0x6c, 0x09, 0x40, 0xc9, 0x79, 0x44, 0x3c, 0x64, 0x26, 0x13, 0x40
        /*0030*/ 	.byte	0xca, 0x01, 0xcf, 0x3a, 0x27, 0x51, 0x1a, 0x40, 0x30, 0xcc, 0x2d, 0xf3, 0xe1, 0x0c, 0x21, 0x40
        /*0040*/ 	.byte	0x0d, 0xb7, 0xfc, 0x82, 0x8e, 0x35, 0x25, 0x40
.L_8:


//--------------------- .text._Z9make_randP17curandStateXORWOWPf --------------------------
	.section	.text._Z9make_randP17curandStateXORWOWPf,"ax",@progbits
	.align	128
        .global         _Z9make_randP17curandStateXORWOWPf
        .type           _Z9make_randP17curandStateXORWOWPf,@function
        .size           _Z9make_randP17curandStateXORWOWPf,(.L_x_17 - _Z9make_randP17curandStateXORWOWPf)
        .other          _Z9make_randP17curandStateXORWOWPf,@"STO_CUDA_ENTRY STV_DEFAULT"
_Z9make_randP17curandStateXORWOWPf:
.text._Z9make_randP17curandStateXORWOWPf:
[----:B------:R-:W-:Y:S01]  /*0000*/  LDC R1, c[0x0][0x37c] ;  /* 0x0000df00ff017b82 */ /* 0x000fe20000000800 */
[----:B------:R-:W0:Y:S07]  /*0010*/  S2R R5, SR_TID.X ;  /* 0x0000000000057919 */ /* 0x000e2e0000002100 */
[----:B------:R-:W0:Y:S01]  /*0020*/  S2UR UR6, SR_CTAID.X ;  /* 0x00000000000679c3 */ /* 0x000e220000002500 */
[----:B------:R-:W1:Y:S07]  /*0030*/  LDCU.64 UR4, c[0x0][0x358] ;  /* 0x00006b00ff0477ac */ /* 0x000e6e0008000a00 */
[----:B------:R-:W0:Y:S08]  /*0040*/  LDC R10, c[0x0][0x360] ;  /* 0x0000d800ff0a7b82 */ /* 0x000e300000000800 */
[----:B------:R-:W2:Y:S01]  /*0050*/  LDC.64 R2, c[0x0][0x380] ;  /* 0x0000e000ff027b82 */ /* 0x000ea20000000a00 */
[----:B0-----:R-:W-:-:S04]  /*0060*/  IMAD R10, R10, UR6, R5 ;  /* 0x000000060a0a7c24 */ /* 0x001fc8000f8e0205 */
[----:B--2---:R-:W-:-:S05]  /*0070*/  IMAD.WIDE R2, R10, 0x30, R2 ;  /* 0x000000300a027825 */ /* 0x004fca00078e0202 */
[----:B-1----:R-:W2:Y:S01]  /*0080*/  LDG.E R0, desc[UR4][R2.64+0x18] ;  /* 0x0000180402007981 */ /* 0x002ea2000c1e1900 */
[----:B------:R-:W-:Y:S01]  /*0090*/  BSSY.RECONVERGENT B0, `(.L_x_0) ;  /* 0x0000052000007945 */ /* 0x000fe20003800200 */
[----:B--2---:R-:W-:-:S13]  /*00a0*/  ISETP.NE.AND P0, PT, R0, 0x1, PT ;  /* 0x000000010000780c */ /* 0x004fda0003f05270 */
[----:B------:R-:W-:Y:S05]  /*00b0*/  @!P0 BRA `(.L_x_1) ;  /* 0x0000000400348947 */ /* 0x000fea0003800000 */
[----:B------:R-:W2:Y:S04]  /*00c0*/  LDG.E.64 R4, desc[UR4][R2.64] ;  /* 0x0000000402047981 */ /* 0x000ea8000c1e1b00 */
[----:B------:R-:W3:Y:S04]  /*00d0*/  LDG.E.64 R6, desc[UR4][R2.64+0x10] ;  /* 0x0000100402067981 */ /* 0x000ee8000c1e1b00 */
[----:B------:R-:W4:Y:S01]  /*00e0*/  LDG.E.64 R8, desc[UR4][R2.64+0x8] ;  /* 0x0000080402087981 */ /* 0x000f22000c1e1b00 */
[----:B------:R-:W-:Y:S01]  /*00f0*/  MOV R14, 0x3e055027 ;  /* 0x3e055027000e7802 */ /* 0x000fe20000000f00 */
[----:B------:R-:W-:Y:S01]  /*0100*/  BSSY.RECONVERGENT B1, `(.L_x_2) ;  /* 0x000003f000017945 */ /* 0x000fe20003800200 */
[----:B--2---:R-:W-:-:S04]  /*0110*/  SHF.R.U32.HI R0, RZ, 0x2, R5 ;  /* 0x00000002ff007819 */ /* 0x004fc80000011605 */
[----:B------:R-:W-:Y:S01]  /*0120*/  LOP3.LUT R0, R0, R5, RZ, 0x3c, !PT ;  /* 0x0000000500007212 */ /* 0x000fe200078e3cff */
[----:B---3--:R0:W-:Y:S01]  /*0130*/  STG.E.64 desc[UR4][R2.64+0x8], R6 ;  /* 0x0000080602007986 */ /* 0x0081e2000c101b04 */
[----:B------:R-:W-:Y:S02]  /*0140*/  SHF.L.U32 R5, R7, 0x4, RZ ;  /* 0x0000000407057819 */ /* 0x000fe400000006ff */
[----:B------:R-:W-:-:S04]  /*0150*/  SHF.L.U32 R11, R0, 0x1, RZ ;  /* 0x00000001000b7819 */ /* 0x000fc800000006ff */
[----:B------:R-:W-:Y:S01]  /*0160*/  LOP3.LUT R12, R0, R11, R5, 0x96, !PT ;  /* 0x0000000b000c7212 */ /* 0x000fe200078e9605 */
[----:B------:R-:W-:-:S03]  /*0170*/  HFMA2 R5, -RZ, RZ, 0.1171875, 0 ;  /* 0x2f800000ff057431 */ /* 0x000fc600000001ff */
[----:B------:R-:W-:-:S04]  /*0180*/  LOP3.LUT R12, R12, R7, RZ, 0x3c, !PT ;  /* 0x000000070c0c7212 */ /* 0x000fc800078e3cff */
[----:B------:R-:W-:-:S04]  /*0190*/  IADD3 R0, PT, PT, R4, 0x587c5, R12 ;  /* 0x000587c504007810 */ /* 0x000fc80007ffe00c */
[----:B------:R-:W-:-:S05]  /*01a0*/  I2FP.F32.U32 R0, R0 ;  /* 0x0000000000007245 */ /* 0x000fca0000201000 */
[----:B------:R-:W-:-:S05]  /*01b0*/  FFMA R0, R0, R5, 1.1641532182693481445e-10 ;  /* 0x2f00000000007423 */ /* 0x000fca0000000005 */
[----:B------:R-:W-:-:S04]  /*01c0*/  FSETP.GEU.AND P0, PT, R0, 1.175494350822287508e-38, PT ;  /* 0x008000000000780b */ /* 0x000fc80003f0e000 */
[----:B------:R-:W-:-:S09]  /*01d0*/  FSEL R11, RZ, -23, P0 ;  /* 0xc1b80000ff0b7808 */ /* 0x000fd20000000000 */
[----:B------:R-:W-:-:S05]  /*01e0*/  @!P0 FMUL R0, R0, 8388608 ;  /* 0x4b00000000008820 */ /* 0x000fca0000400000 */
[C---:B------:R-:W-:Y:S02]  /*01f0*/  IADD3 R5, PT, PT, R0.reuse, -0x3f2aaaab, RZ ;  /* 0xc0d5555500057810 */ /* 0x040fe40007ffe0ff */
[----:B------:R-:W-:Y:S02]  /*0200*/  ISETP.GT.U32.AND P0, PT, R0, 0x7f7fffff, PT ;  /* 0x7f7fffff0000780c */ /* 0x000fe40003f04070 */
[----:B------:R-:W-:-:S05]  /*0210*/  LOP3.LUT R13, R5, 0xff800000, RZ, 0xc0, !PT ;  /* 0xff800000050d7812 */ /* 0x000fca00078ec0ff */
[----:B------:R-:W-:-:S04]  /*0220*/  IMAD.IADD R5, R0, 0x1, -R13 ;  /* 0x0000000100057824 */ /* 0x000fc800078e0a0d */
[----:B------:R-:W-:Y:S01]  /*0230*/  FADD R15, R5, -1 ;  /* 0xbf800000050f7421 */ /* 0x000fe20000000000 */
[----:B----4-:R-:W-:-:S03]  /*0240*/  SHF.R.U32.HI R5, RZ, 0x2, R8 ;  /* 0x00000002ff057819 */ /* 0x010fc60000011608 */
[----:B------:R-:W-:Y:S01]  /*0250*/  FFMA R14, R15, -R14, 0.14084610342979431152 ;  /* 0x3e1039f60f0e7423 */ /* 0x000fe2000000080e */
[----:B------:R-:W-:Y:S02]  /*0260*/  LOP3.LUT R5, R5, R8, RZ, 0x3c, !PT ;  /* 0x0000000805057212 */ /* 0x000fe400078e3cff */
[----:B------:R-:W-:Y:S01]  /*0270*/  SHF.L.U32 R8, R12, 0x4, RZ ;  /* 0x000000040c087819 */ /* 0x000fe200000006ff */
[----:B------:R-:W-:-:S04]  /*0280*/  FFMA R14, R15, R14, -0.12148627638816833496 ;  /* 0xbdf8cdcc0f0e7423 */ /* 0x000fc8000000000e */
[----:B------:R-:W-:-:S04]  /*0290*/  FFMA R14, R15, R14, 0.13980610668659210205 ;  /* 0x3e0f29550f0e7423 */ /* 0x000fc8000000000e */
[----:B------:R-:W-:-:S04]  /*02a0*/  FFMA R14, R15, R14, -0.16684235632419586182 ;  /* 0xbe2ad8b90f0e7423 */ /* 0x000fc8000000000e */
[----:B------:R-:W-:-:S04]  /*02b0*/  FFMA R14, R15, R14, 0.20012299716472625732 ;  /* 0x3e4ced0b0f0e7423 */ /* 0x000fc8000000000e */
[----:B------:R-:W-:-:S04]  /*02c0*/  FFMA R14, R15, R14, -0.24999669194221496582 ;  /* 0xbe7fff220f0e7423 */ /* 0x000fc8000000000e */
[----:B------:R-:W-:-:S04]  /*02d0*/  FFMA R14, R15, R14, 0.33333182334899902344 ;  /* 0x3eaaaa780f0e7423 */ /* 0x000fc8000000000e */
[C---:B------:R-:W-:Y:S01]  /*02e0*/  FFMA R16, R15.reuse, R14, -0.5 ;  /* 0xbf0000000f107423 */ /* 0x040fe2000000000e */
[----:B------:R-:W-:Y:S01]  /*02f0*/  I2FP.F32.S32 R14, R13 ;  /* 0x0000000d000e7245 */ /* 0x000fe20000201400 */
[----:B------:R-:W-:Y:S02]  /*0300*/  IMAD.MOV.U32 R13, RZ, RZ, 0x7f800000 ;  /* 0x7f800000ff0d7424 */ /* 0x000fe400078e00ff */
[----:B------:R-:W-:Y:S02]  /*0310*/  FMUL R16, R15, R16 ;  /* 0x000000100f107220 */ /* 0x000fe40000400000 */
[----:B------:R-:W-:Y:S01]  /*0320*/  FFMA R14, R14, 1.1920928955078125e-07, R11 ;  /* 0x340000000e0e7823 */ /* 0x000fe2000000000b */
[----:B------:R-:W-:Y:S01]  /*0330*/  SHF.L.U32 R11, R5, 0x1, RZ ;  /* 0x00000001050b7819 */ /* 0x000fe200000006ff */
[----:B------:R-:W-:-:S03]  /*0340*/  FFMA R15, R15, R16, R15 ;  /* 0x000000100f0f7223 */ /* 0x000fc6000000000f */
[----:B------:R-:W-:Y:S01]  /*0350*/  LOP3.LUT R11, R5, R11, R8, 0x96, !PT ;  /* 0x0000000b050b7212 */ /* 0x000fe200078e9608 */
[----:B------:R-:W-:Y:S01]  /*0360*/  FFMA R14, R14, 0.69314718246459960938, R15 ;  /* 0x3f3172180e0e7823 */ /* 0x000fe2000000000f */
[C---:B------:R-:W-:Y:S01]  /*0370*/  @P0 FFMA R14, R0.reuse, R13, +INF ;  /* 0x7f800000000e0423 */ /* 0x040fe2000000000d */
[----:B------:R-:W-:Y:S02]  /*0380*/  FSETP.NEU.AND P0, PT, R0, RZ, PT ;  /* 0x000000ff0000720b */ /* 0x000fe40003f0d000 */
[----:B------:R-:W-:Y:S01]  /*0390*/  IADD3 R8, PT, PT, R4, 0xb0f8a, RZ ;  /* 0x000b0f8a04087810 */ /* 0x000fe20007ffe0ff */
[----:B------:R-:W-:Y:S01]  /*03a0*/  FMUL R14, R14, -2 ;  /* 0xc00000000e0e7820 */ /* 0x000fe20000400000 */
[----:B------:R-:W-:Y:S01]  /*03b0*/  LOP3.LUT R13, R11, R12, RZ, 0x3c, !PT ;  /* 0x0000000c0b0d7212 */ /* 0x000fe200078e3cff */
[----:B------:R-:W-:Y:S02]  /*03c0*/  IMAD.MOV.U32 R11, RZ, RZ, 0x30c90fdb ;  /* 0x30c90fdbff0b7424 */ /* 0x000fe400078e00ff */
[----:B------:R0:W-:Y:S01]  /*03d0*/  STG.E.64 desc[UR4][R2.64], R8 ;  /* 0x0000000802007986 */ /* 0x0001e2000c101b04 */
[----:B------:R-:W-:-:S02]  /*03e0*/  FSEL R14, R14, +INF , P0 ;  /* 0x7f8000000e0e7808 */ /* 0x000fc40000000000 */
[----:B------:R-:W-:Y:S01]  /*03f0*/  IADD3 R0, PT, PT, R13, R8, RZ ;  /* 0x000000080d007210 */ /* 0x000fe20007ffe0ff */
[----:B------:R0:W-:Y:S01]  /*0400*/  STG.E.64 desc[UR4][R2.64+0x10], R12 ;  /* 0x0000100c02007986 */ /* 0x0001e2000c101b04 */
[----:B------:R-:W-:Y:S01]  /*0410*/  IADD3 R4, PT, PT, R14, -0xd000000, RZ ;  /* 0xf30000000e047810 */ /* 0x000fe20007ffe0ff */
[----:B------:R0:W1:Y:S01]  /*0420*/  MUFU.RSQ R5, R14 ;  /* 0x0000000e00057308 */ /* 0x0000620000001400 */
[----:B------:R-:W-:Y:S02]  /*0430*/  I2FP.F32.U32 R0, R0 ;  /* 0x0000000000007245 */ /* 0x000fe40000201000 */
[----:B------:R-:W-:-:S03]  /*0440*/  ISETP.GT.U32.AND P0, PT, R4, 0x727fffff, PT ;  /* 0x727fffff0400780c */ /* 0x000fc60003f04070 */
[----:B------:R-:W-:-:S10]  /*0450*/  FFMA R11, R0, R11, 7.314590599882819788e-10 ;  /* 0x30490fdb000b7423 */ /* 0x000fd4000000000b */
[----:B0-----:R-:W-:Y:S05]  /*0460*/  @!P0 BRA `(.L_x_3) ;  /* 0x0000000000108947 */ /* 0x001fea0003800000 */
[----:B------:R-:W-:-:S07]  /*0470*/  MOV R8, 0x490 ;  /* 0x0000049000087802 */ /* 0x000fce0000000f00 */
[----:B-1----:R-:W-:Y:S05]  /*0480*/  CALL.REL.NOINC `($__internal_0_$__cuda_sm20_sqrt_rn_f32_slowpath) ;  /* 0x00000000005c7944 */ /* 0x002fea0003c00000 */
[----:B------:R-:W-:Y:S01]  /*0490*/  MOV R0, R14 ;  /* 0x0000000e00007202 */ /* 0x000fe20000000f00 */
[----:B------:R-:W-:Y:S06]  /*04a0*/  BRA `(.L_x_4) ;  /* 0x0000000000107947 */ /* 0x000fec0003800000 */
.L_x_3:
[----:B-1----:R-:W-:Y:S01]  /*04b0*/  FMUL.FTZ R7, R14, R5 ;  /* 0x000000050e077220 */ /* 0x002fe20000410000 */
[----:B------:R-:W-:-:S03]  /*04c0*/  FMUL.FTZ R5, R5, 0.5 ;  /* 0x3f00000005057820 */ /* 0x000fc60000410000 */
[----:B------:R-:W-:-:S04]  /*04d0*/  FFMA R0, -R7, R7, R14 ;  /* 0x0000000707007223 */ /* 0x000fc8000000010e */
[----:B------:R-:W-:-:S07]  /*04e0*/  FFMA R0, R0, R5, R7 ;  /* 0x0000000500007223 */ /* 0x000fce0000000007 */
.L_x_4:
[----:B------:R-:W-:Y:S05]  /*04f0*/  BSYNC.RECONVERGENT B1 ;  /* 0x0000000000017941 */ /* 0x000fea0003800200 */
.L_x_2:
[----:B------:R-:W-:Y:S01]  /*0500*/  FMUL.RZ R11, R11, 0.15915493667125701904 ;  /* 0x3e22f9830b0b7820 */ /* 0x000fe2000040c000 */
[----:B------:R-:W-:-:S03]  /*0510*/  HFMA2 R9, -RZ, RZ, 0, 5.9604644775390625e-08 ;  /* 0x00000001ff097431 */ /* 0x000fc600000001ff */
[----:B------:R-:W0:Y:S02]  /*0520*/  MUFU.COS R5, R11 ;  /* 0x0000000b00057308 */ /* 0x000e240000000000 */
[----:B------:R1:W-:Y:S01]  /*0530*/  STG.E desc[UR4][R2.64+0x18], R9 ;  /* 0x0000180902007986 */ /* 0x0003e2000c101904 */
[----:B0-----:R-:W-:-:S05]  /*0540*/  FMUL R7, R5, R0 ;  /* 0x0000000005077220 */ /* 0x001fca0000400000 */
[----:B------:R-:W0:Y:S01]  /*0550*/  MUFU.SIN R5, R11 ;  /* 0x0000000b00057308 */ /* 0x000e220000000400 */
[----:B------:R1:W-:Y:S01]  /*0560*/  STG.E desc[UR4][R2.64+0x20], R7 ;  /* 0x0000200702007986 */ /* 0x0003e2000c101904 */
[----:B0-----:R-:W-:Y:S01]  /*0570*/  FMUL R5, R5, R0 ;  /* 0x0000000005057220 */ /* 0x001fe20000400000 */
[----:B-1----:R-:W-:Y:S06]  /*0580*/  BRA `(.L_x_5) ;  /* 0x0000000000087947 */ /* 0x002fec0003800000 */
.L_x_1:
[----:B------:R0:W5:Y:S04]  /*0590*/  LDG.E R5, desc[UR4][R2.64+0x20] ;  /* 0x0000200402057981 */ /* 0x000168000c1e1900 */
[----:B------:R0:W-:Y:S02]  /*05a0*/  STG.E desc[UR4][R2.64+0x18], RZ ;  /* 0x000018ff02007986 */ /* 0x0001e4000c101904 */
.L_x_5:
[----:B------:R-:W-:Y:S05]  /*05b0*/  BSYNC.RECONVERGENT B0 ;  /* 0x0000000000007941 */ /* 0x000fea0003800200 */
.L_x_0:
[----:B0-----:R-:W0:Y:S02]  /*05c0*/  LDC.64 R2, c[0x0][0x388] ;  /* 0x0000e200ff027b82 */ /* 0x001e240000000a00 */
[----:B0-----:R-:W-:-:S05]  /*05d0*/  IMAD.WIDE R10, R10, 0x4, R2 ;  /* 0x000000040a0a7825 */ /* 0x001fca00078e0202 */
[----:B-----5:R-:W-:Y:S01]  /*05e0*/  STG.E desc[UR4][R10.64], R5 ;  /* 0x000000050a007986 */ /* 0x020fe2000c101904 */
[----:B------:R-:W-:Y:S05]  /*05f0*/  EXIT ;  /* 0x000000000000794d */ /* 0x000fea0003800000 */
        .weak           $__internal_0_$__cuda_sm20_sqrt_rn_f32_slowpath
        .type           $__internal_0_$__cuda_sm20_sqrt_rn_f32_slowpath,@function
        .size           $__internal_0_$__cuda_sm20_sqrt_rn_f32_slowpath,(.L_x_17 - $__internal_0_$__cuda_sm20_sqrt_rn_f32_slowpath)
$__internal_0_$__cuda_sm20_sqrt_rn_f32_slowpath:
[----:B------:R-:W-:-:S13]  /*0600*/  LOP3.LUT P0, RZ, R14, 0x7fffffff, RZ, 0xc0, !PT ;  /* 0x7fffffff0eff7812 */ /* 0x000fda000780c0ff */
[----:B------:R-:W-:Y:S05]  /*0610*/  @!P0 BRA `(.L_x_6) ;  /* 0x0000000000448947 */ /* 0x000fea0003800000 */
[----:B------:R-:W-:Y:S02]  /*0620*/  FSETP.GEU.FTZ.AND P0, PT, R14, RZ, PT ;  /* 0x000000ff0e00720b */ /* 0x000fe40003f1e000 */
[----:B------:R-:W-:-:S11]  /*0630*/  MOV R0, R14 ;  /* 0x0000000e00007202 */ /* 0x000fd60000000f00 */
[----:B------:R-:W-:Y:S01]  /*0640*/  @!P0 IMAD.MOV.U32 R14, RZ, RZ, 0x7fffffff ;  /* 0x7fffffffff0e8424 */ /* 0x000fe200078e00ff */
[----:B------:R-:W-:Y:S06]  /*0650*/  @!P0 BRA `(.L_x_6) ;  /* 0x0000000000348947 */ /* 0x000fec0003800000 */
[----:B------:R-:W-:-:S13]  /*0660*/  FSETP.GTU.FTZ.AND P0, PT, |R0|, +INF , PT ;  /* 0x7f8000000000780b */ /* 0x000fda0003f1c200 */
[----:B------:R-:W-:Y:S01]  /*0670*/  @P0 FADD.FTZ R14, R0, 1 ;  /* 0x3f800000000e0421 */ /* 0x000fe20000010000 */
[----:B------:R-:W-:Y:S06]  /*0680*/  @P0 BRA `(.L_x_6) ;  /* 0x0000000000280947 */ /* 0x000fec0003800000 */
[----:B------:R-:W-:-:S13]  /*0690*/  FSETP.NEU.FTZ.AND P0, PT, |R0|, +INF , PT ;  /* 0x7f8000000000780b */ /* 0x000fda0003f1d200 */
[----:B------:R-:W-:Y:S01]  /*06a0*/  @P0 FFMA R4, R0, 1.84467440737095516160e+19, RZ ;  /* 0x5f80000000040823 */ /* 0x000fe200000000ff */
[----:B------:R-:W-:-:S03]  /*06b0*/  @!P0 MOV R14, R0 ;  /* 0x00000000000e8202 */ /* 0x000fc60000000f00 */
[----:B------:R-:W0:Y:S02]  /*06c0*/  @P0 MUFU.RSQ R5, R4 ;  /* 0x0000000400050308 */ /* 0x000e240000001400 */
[----:B0-----:R-:W-:Y:S01]  /*06d0*/  @P0 FMUL.FTZ R7, R4, R5 ;  /* 0x0000000504070220 */ /* 0x001fe20000410000 */
[----:B------:R-:W-:-:S03]  /*06e0*/  @P0 FMUL.FTZ R5, R5, 0.5 ;  /* 0x3f00000005050820 */ /* 0x000fc60000410000 */
[----:B------:R-:W-:-:S04]  /*06f0*/  @P0 FADD.FTZ R6, -R7, -RZ ;  /* 0x800000ff07060221 */ /* 0x000fc80000010100 */
[----:B------:R-:W-:-:S04]  /*0700*/  @P0 FFMA R6, R7, R6, R4 ;  /* 0x0000000607060223 */ /* 0x000fc80000000004 */
[----:B------:R-:W-:-:S04]  /*0710*/  @P0 FFMA R5, R6, R5, R7 ;  /* 0x0000000506050223 */ /* 0x000fc80000000007 */
[----:B------:R-:W-:-:S07]  /*0720*/  @P0 FMUL.FTZ R14, R5, 2.3283064365386962891e-10 ;  /* 0x2f800000050e0820 */ /* 0x000fce0000410000 */
.L_x_6:
[----:B------:R-:W-:Y:S01]  /*0730*/  HFMA2 R5, -RZ, RZ, 0, 0 ;  /* 0x00000000ff057431 */ /* 0x000fe200000001ff */
[----:B------:R-:W-:-:S04]  /*0740*/  MOV R4, R8 ;  /* 0x0000000800047202 */ /* 0x000fc80000000f00 */
[----:B------:R-:W-:Y:S05]  /*0750*/  RET.REL.NODEC R4 `(_Z9make_randP17curandStateXORWOWPf) ;  /* 0xfffffff804287950 */ /* 0x000fea0003c3ffff */
.L_x_7:
[----:B------:R-:W-:-:S00]  /*0760*/  BRA `(.L_x_7) ;  /* 0xfffffffc00fc7947 */ /* 0x000fc0000383ffff */
[----:B------:R-:W-:-:S00]  /*0770*/  NOP ;  /* 0x0000000000007918 */ /* 0x000fc00000000000 */
        /* <DEDUP_REMOVED lines=8> */
.L_x_17:


//--------------------- .text._Z10init_stuffP17curandStateXORWOW --------------------------
	.section	.text._Z10init_stuffP17curandStateXORWOW,"ax",@progbits
	.align	128
        .global         _Z10init_stuffP17curandStateXORWOW
        .type           _Z10init_stuffP17curandStateXORWOW,@function
        .size           _Z10init_stuffP17curandStateXORWOW,(.L_x_19 - _Z10init_stuffP17curandStateXORWOW)
        .other          _Z10init_stuffP17curandStateXORWOW,@"STO_CUDA_ENTRY STV_DEFAULT"
_Z10init_stuffP17curandStateXORWOW:
.text._Z10init_stuffP17curandStateXORWOW:
[----:B------:R-:W-:Y:S01]  /*0000*/  LDC R1, c[0x0][0x37c] ;  /* 0x0000df00ff017b82 */ /* 0x000fe20000000800 */
[----:B------:R-:W0:Y:S07]  /*0010*/  S2R R0, SR_TID.X ;  /* 0x0000000000007919 */ /* 0x000e2e0000002100 */
[----:B------:R-:W0:Y:S01]  /*0020*/  S2UR UR6, SR_CTAID.X ;  /* 0x00000000000679c3 */ /* 0x000e220000002500 */
[----:B------:R-:W1:Y:S01]  /*0030*/  LDCU.64 UR4, c[0x0][0x358] ;  /* 0x00006b00ff0477ac */ /* 0x000e620008000a00 */
[----:B------:R-:W-:Y:S01]  /*0040*/  IMAD.MOV.U32 R2, RZ, RZ, -0x521c20b8 ;  /* 0xade3df48ff027424 */ /* 0x000fe200078e00ff */
[----:B------:R-:W-:Y:S01]  /*0050*/  BSSY.RECONVERGENT B0, `(.L_x_8) ;  /* 0x00000df000007945 */ /* 0x000fe20003800200 */
[----:B------:R-:W-:-:S02]  /*0060*/  IMAD.MOV.U32 R3, RZ, RZ, -0x24b72fbb ;  /* 0xdb48d045ff037424 */ /* 0x000fc400078e00ff */
[----:B------:R-:W-:Y:S02]  /*0070*/  IMAD.MOV.U32 R4, RZ, RZ, -0x3988a92b ;  /* 0xc67756d5ff047424 */ /* 0x000fe400078e00ff */
[----:B------:R-:W0:Y:S01]  /*0080*/  LDC R13, c[0x0][0x360] ;  /* 0x0000d800ff0d7b82 */ /* 0x000e220000000800 */
[----:B------:R-:W-:Y:S02]  /*0090*/  IMAD.MOV.U32 R5, RZ, RZ, -0x75bd8fc ;  /* 0xf8a42704ff057424 */ /* 0x000fe400078e00ff */
[----:B------:R-:W-:Y:S02]  /*00a0*/  IMAD.MOV.U32 R8, RZ, RZ, -0x23270784 ;  /* 0xdcd8f87cff087424 */ /* 0x000fe400078e00ff */
[----:B------:R-:W-:-:S03]  /*00b0*/  IMAD.MOV.U32 R9, RZ, RZ, -0x2bbabdb7 ;  /* 0xd4454249ff097424 */ /* 0x000fc600078e00ff */
[----:B------:R-:W2:Y:S01]  /*00c0*/  LDC.64 R6, c[0x0][0x380] ;  /* 0x0000e000ff067b82 */ /* 0x000ea20000000a00 */
[----:B0-----:R-:W-:-:S05]  /*00d0*/  IMAD R13, R13, UR6, R0 ;  /* 0x000000060d0d7c24 */ /* 0x001fca000f8e0200 */
[C---:B------:R-:W-:Y:S01]  /*00e0*/  ISETP.NE.AND P0, PT, R13.reuse, RZ, PT ;  /* 0x000000ff0d00720c */ /* 0x040fe20003f05270 */
[----:B--2---:R-:W-:-:S05]  /*00f0*/  IMAD.WIDE R6, R13, 0x30, R6 ;  /* 0x000000300d067825 */ /* 0x004fca00078e0206 */
[----:B-1----:R0:W-:Y:S04]  /*0100*/  STG.E.64 desc[UR4][R6.64], R2 ;  /* 0x0000000206007986 */ /* 0x0021e8000c101b04 */
[----:B------:R0:W-:Y:S04]  /*0110*/  STG.E.64 desc[UR4][R6.64+0x8], R4 ;  /* 0x0000080406007986 */ /* 0x0001e8000c101b04 */
[----:B------:R0:W-:Y:S01]  /*0120*/  STG.E.64 desc[UR4][R6.64+0x10], R8 ;  /* 0x0000100806007986 */ /* 0x0001e2000c101b04 */
[----:B------:R-:W-:Y:S05]  /*0130*/  @!P0 BRA `(.L_x_9) ;  /* 0x0000000c00408947 */ /* 0x000fea0003800000 */
[----:B------:R-:W-:Y:S01]  /*0140*/  SHF.R.S32.HI R0, RZ, 0x1f, R13 ;  /* 0x0000001fff007819 */ /* 0x000fe2000001140d */
[----:B------:R-:W-:-:S07]  /*0150*/  IMAD.MOV.U32 R12, RZ, RZ, RZ ;  /* 0x000000ffff0c7224 */ /* 0x000fce00078e00ff */
.L_x_15:
[----:B0-----:R-:W-:Y:S01]  /*0160*/  LOP3.LUT R2, R13, 0x3, RZ, 0xc0, !PT ;  /* 0x000000030d027812 */ /* 0x001fe200078ec0ff */
[----:B------:R-:W-:Y:S03]  /*0170*/  BSSY.RECONVERGENT B1, `(.L_x_10) ;  /* 0x00000c6000017945 */ /* 0x000fe60003800200 */
[----:B------:R-:W-:-:S04]  /*0180*/  ISETP.NE.U32.AND P0, PT, R2, RZ, PT ;  /* 0x000000ff0200720c */ /* 0x000fc80003f05070 */
[----:B------:R-:W-:-:S13]  /*0190*/  ISETP.NE.AND.EX P0, PT, RZ, RZ, PT, P0 ;  /* 0x000000ffff00720c */ /* 0x000fda0003f05300 */
[----:B------:R-:W-:Y:S05]  /*01a0*/  @!P0 BRA `(.L_x_11) ;  /* 0x0000000c00088947 */ /* 0x000fea0003800000 */
[----:B------:R-:W0:Y:S01]  /*01b0*/  LDC.64 R8, c[0x4][RZ] ;  /* 0x01000000ff087b82 */ /* 0x000e220000000a00 */
[----:B------:R-:W-:Y:S02]  /*01c0*/  IMAD.MOV.U32 R14, RZ, RZ, RZ ;  /* 0x000000ffff0e7224 */ /* 0x000fe400078e00ff */
[----:B0-----:R-:W-:-:S07]  /*01d0*/  IMAD.WIDE.U32 R8, R12, 0xc80, R8 ;  /* 0x00000c800c087825 */ /* 0x001fce00078e0008 */
.L_x_14:
[----:B0-----:R-:W-:Y:S01]  /*01e0*/  IMAD.MOV.U32 R15, RZ, RZ, RZ ;  /* 0x000000ffff0f7224 */ /* 0x001fe200078e00ff */
[----:B------:R-:W-:Y:S01]  /*01f0*/  CS2R R2, SRZ ;  /* 0x0000000000027805 */ /* 0x000fe2000001ff00 */
[----:B------:R-:W-:Y:S01]  /*0200*/  IMAD.MOV.U32 R17, RZ, RZ, RZ ;  /* 0x000000ffff117224 */ /* 0x000fe200078e00ff */
[----:B------:R-:W-:-:S07]  /*0210*/  CS2R R4, SRZ ;  /* 0x0000000000047805 */ /* 0x000fce000001ff00 */
.L_x_13:
[----:B------:R-:W-:-:S05]  /*0220*/  IMAD.WIDE.U32 R10, R17, 0x4, R6 ;  /* 0x00000004110a7825 */ /* 0x000fca00078e0006 */
[----:B------:R0:W5:Y:S01]  /*0230*/  LDG.E R16, desc[UR4][R10.64+0x4] ;  /* 0x000004040a107981 */ /* 0x000162000c1e1900 */
[----:B------:R-:W-:-:S07]  /*0240*/  IMAD.MOV.U32 R19, RZ, RZ, RZ ;  /* 0x000000ffff137224 */ /* 0x000fce00078e00ff */
.L_x_12:
[----:B-----5:R-:W-:Y:S01]  /*0250*/  SHF.R.U32.HI R24, RZ, R19, R16 ;  /* 0x00000013ff187219 */ /* 0x020fe20000011610 */
[----:B0-----:R-:W-:-:S03]  /*0260*/  IMAD.SHL.U32 R10, R17, 0x20, RZ ;  /* 0x00000020110a7824 */ /* 0x001fc600078e00ff */
[----:B------:R-:W-:Y:S01]  /*0270*/  LOP3.LUT R11, R24, 0x1, RZ, 0xc0, !PT ;  /* 0x00000001180b7812 */ /* 0x000fe200078ec0ff */
[----:B------:R-:W-:-:S03]  /*0280*/  IMAD.IADD R10, R10, 0x1, R19 ;  /* 0x000000010a0a7824 */ /* 0x000fc600078e0213 */
[----:B------:R-:W-:Y:S01]  /*0290*/  ISETP.NE.U32.AND P0, PT, R11, 0x1, PT ;  /* 0x000000010b00780c */ /* 0x000fe20003f05070 */
[----:B------:R-:W-:-:S03]  /*02a0*/  IMAD R11, R10, 0x5, RZ ;  /* 0x000000050a0b7824 */ /* 0x000fc600078e02ff */
[----:B------:R-:W-:Y:S01]  /*02b0*/  R2P PR, R24, 0x7e ;  /* 0x0000007e18007804 */ /* 0x000fe20000000000 */
[----:B------:R-:W-:-:S08]  /*02c0*/  IMAD.WIDE.U32 R10, R11, 0x4, R8 ;  /* 0x000000040b0a7825 */ /* 0x000fd000078e0008 */
[----:B------:R-:W2:Y:S04]  /*02d0*/  @!P0 LDG.E R18, desc[UR4][R10.64] ;  /* 0x000000040a128981 */ /* 0x000ea8000c1e1900 */
[----:B------:R-:W3:Y:S04]  /*02e0*/  @!P0 LDG.E R20, desc[UR4][R10.64+0x10] ;  /* 0x000010040a148981 */ /* 0x000ee8000c1e1900 */
[----:B------:R-:W4:Y:S04]  /*02f0*/  @P1 LDG.E R22, desc[UR4][R10.64+0x14] ;  /* 0x000014040a161981 */ /* 0x000f28000c1e1900 */
[----:B------:R-:W4:Y:S04]  /*0300*/  @P2 LDG.E R26, desc[UR4][R10.64+0x28] ;  /* 0x000028040a1a2981 */ /* 0x000f28000c1e1900 */
[----:B------:R-:W4:Y:S04]  /*0310*/  @!P0 LDG.E R21, desc[UR4][R10.64+0x4] ;  /* 0x000004040a158981 */ /* 0x000f28000c1e1900 */
[----:B------:R-:W4:Y:S04]  /*0320*/  @!P0 LDG.E R23, desc[UR4][R10.64+0xc] ;  /* 0x00000c040a178981 */ /* 0x000f28000c1e1900 */
[----:B------:R-:W4:Y:S04]  /*0330*/  @P1 LDG.E R25, desc[UR4][R10.64+0x18] ;  /* 0x000018040a191981 */ /* 0x000f28000c1e1900 */
[----:B------:R-:W4:Y:S04]  /*0340*/  @P3 LDG.E R28, desc[UR4][R10.64+0x3c] ;  /* 0x00003c040a1c3981 */ /* 0x000f28000c1e1900 */
[----:B------:R-:W4:Y:S01]  /*0350*/  @P6 LDG.E R27, desc[UR4][R10.64+0x7c] ;  /* 0x00007c040a1b6981 */ /* 0x000f22000c1e1900 */
[----:B--2---:R-:W-:-:S03]  /*0360*/  @!P0 LOP3.LUT R15, R15, R18, RZ, 0x3c, !PT ;  /* 0x000000120f0f8212 */ /* 0x004fc600078e3cff */
[----:B------:R-:W2:Y:S01]  /*0370*/  @!P0 LDG.E R18, desc[UR4][R10.64+0x8] ;  /* 0x000008040a128981 */ /* 0x000ea2000c1e1900 */
[----:B---3--:R-:W-:-:S03]  /*0380*/  @!P0 LOP3.LUT R3, R3, R20, RZ, 0x3c, !PT ;  /* 0x0000001403038212 */ /* 0x008fc600078e3cff */
[----:B------:R-:W3:Y:S01]  /*0390*/  @P1 LDG.E R20, desc[UR4][R10.64+0x24] ;  /* 0x000024040a141981 */ /* 0x000ee2000c1e1900 */
[----:B----4-:R-:W-:-:S03]  /*03a0*/  @P1 LOP3.LUT R15, R15, R22, RZ, 0x3c, !PT ;  /* 0x000000160f0f1212 */ /* 0x010fc600078e3cff */
[----:B------:R-:W4:Y:S01]  /*03b0*/  @P2 LDG.E R22, desc[UR4][R10.64+0x38] ;  /* 0x000038040a162981 */ /* 0x000f22000c1e1900 */
[----:B------:R-:W-:-:S03]  /*03c0*/  @P2 LOP3.LUT R15, R15, R26, RZ, 0x3c, !PT ;  /* 0x0000001a0f0f2212 */ /* 0x000fc600078e3cff */
[----:B------:R-:W4:Y:S01]  /*03d0*/  @P4 LDG.E R26, desc[UR4][R10.64+0x50] ;  /* 0x000050040a1a4981 */ /* 0x000f22000c1e1900 */
[----:B------:R-:W-:-:S03]  /*03e0*/  @!P0 LOP3.LUT R4, R4, R21, RZ, 0x3c, !PT ;  /* 0x0000001504048212 */ /* 0x000fc600078e3cff */
[----:B------:R-:W4:Y:S01]  /*03f0*/  @P1 LDG.E R21, desc[UR4][R10.64+0x20] ;  /* 0x000020040a151981 */ /* 0x000f22000c1e1900 */
[----:B------:R-:W-:-:S03]  /*0400*/  @!P0 LOP3.LUT R2, R2, R23, RZ, 0x3c, !PT ;  /* 0x0000001702028212 */ /* 0x000fc600078e3cff */
[----:B------:R-:W4:Y:S01]  /*0410*/  @P2 LDG.E R23, desc[UR4][R10.64+0x2c] ;  /* 0x00002c040a172981 */ /* 0x000f22000c1e1900 */
[----:B------:R-:W-:-:S03]  /*0420*/  @P1 LOP3.LUT R4, R4, R25, RZ, 0x3c, !PT ;  /* 0x0000001904041212 */ /* 0x000fc600078e3cff */
[----:B------:R-:W4:Y:S01]  /*0430*/  @P2 LDG.E R25, desc[UR4][R10.64+0x34] ;  /* 0x000034040a192981 */ /* 0x000f22000c1e1900 */
[----:B--2---:R-:W-:-:S03]  /*0440*/  @!P0 LOP3.LUT R5, R5, R18, RZ, 0x3c, !PT ;  /* 0x0000001205058212 */ /* 0x004fc600078e3cff */
[----:B------:R-:W2:Y:S01]  /*0450*/  @P1 LDG.E R18, desc[UR4][R10.64+0x1c] ;  /* 0x00001c040a121981 */ /* 0x000ea2000c1e1900 */
[----:B---3--:R-:W-:-:S03]  /*0460*/  @P1 LOP3.LUT R3, R3, R20, RZ, 0x3c, !PT ;  /* 0x0000001403031212 */ /* 0x008fc600078e3cff */
[----:B------:R-:W3:Y:S01]  /*0470*/  @P2 LDG.E R20, desc[UR4][R10.64+0x30] ;  /* 0x000030040a142981 */ /* 0x000ee2000c1e1900 */
[----:B----4-:R-:W-:-:S03]  /*0480*/  @P2 LOP3.LUT R3, R3, R22, RZ, 0x3c, !PT ;  /* 0x0000001603032212 */ /* 0x010fc600078e3cff */
[----:B------:R-:W4:Y:S01]  /*0490*/  @P3 LDG.E R22, desc[UR4][R10.64+0x4c] ;  /* 0x00004c040a163981 */ /* 0x000f22000c1e1900 */
[----:B------:R-:W-:-:S04]  /*04a0*/  @P3 LOP3.LUT R15, R15, R28, RZ, 0x3c, !PT ;  /* 0x0000001c0f0f3212 */ /* 0x000fc800078e3cff */
[----:B------:R-:W-:Y:S02]  /*04b0*/  @P4 LOP3.LUT R15, R15, R26, RZ, 0x3c, !PT ;  /* 0x0000001a0f0f4212 */ /* 0x000fe400078e3cff */
[----:B------:R-:W-:Y:S01]  /*04c0*/  @P1 LOP3.LUT R2, R2, R21, RZ, 0x3c, !PT ;  /* 0x0000001502021212 */ /* 0x000fe200078e3cff */
[----:B------:R-:W4:Y:S04]  /*04d0*/  @P5 LDG.E R26, desc[UR4][R10.64+0x64] ;  /* 0x000064040a1a5981 */ /* 0x000f28000c1e1900 */
[----:B------:R-:W4:Y:S01]  /*04e0*/  @P3 LDG.E R21, desc[UR4][R10.64+0x40] ;  /* 0x000040040a153981 */ /* 0x000f22000c1e1900 */
[----:B------:R-:W-:Y:S02]  /*04f0*/  @P2 LOP3.LUT R4, R4, R23, RZ, 0x3c, !PT ;  /* 0x0000001704042212 */ /* 0x000fe400078e3cff */
[----:B------:R-:W-:Y:S01]  /*0500*/  @P2 LOP3.LUT R2, R2, R25, RZ, 0x3c, !PT ;  /* 0x0000001902022212 */ /* 0x000fe200078e3cff */
[----:B------:R-:W4:Y:S04]  /*0510*/  @P3 LDG.E R23, desc[UR4][R10.64+0x48] ;  /* 0x000048040a173981 */ /* 0x000f28000c1e1900 */
[----:B------:R-:W4:Y:S01]  /*0520*/  @P4 LDG.E R25, desc[UR4][R10.64+0x54] ;  /* 0x000054040a194981 */ /* 0x000f22000c1e1900 */
[----:B--2---:R-:W-:-:S03]  /*0530*/  @P1 LOP3.LUT R5, R5, R18, RZ, 0x3c, !PT ;  /* 0x0000001205051212 */ /* 0x004fc600078e3cff */
[----:B------:R-:W2:Y:S01]  /*0540*/  @P3 LDG.E R18, desc[UR4][R10.64+0x44] ;  /* 0x000044040a123981 */ /* 0x000ea2000c1e1900 */
[----:B---3--:R-:W-:-:S03]  /*0550*/  @P2 LOP3.LUT R5, R5, R20, RZ, 0x3c, !PT ;  /* 0x0000001405052212 */ /* 0x008fc600078e3cff */
[----:B------:R-:W3:Y:S01]  /*0560*/  @P4 LDG.E R20, desc[UR4][R10.64+0x58] ;  /* 0x000058040a144981 */ /* 0x000ee2000c1e1900 */
[----:B----4-:R-:W-:-:S03]  /*0570*/  @P3 LOP3.LUT R3, R3, R22, RZ, 0x3c, !PT ;  /* 0x0000001603033212 */ /* 0x010fc600078e3cff */
[----:B------:R-:W4:Y:S01]  /*0580*/  @P4 LDG.E R22, desc[UR4][R10.64+0x60] ;  /* 0x000060040a164981 */ /* 0x000f22000c1e1900 */
[----:B------:R-:W-:Y:S02]  /*0590*/  LOP3.LUT P0, RZ, R24, 0x80, RZ, 0xc0, !PT ;  /* 0x0000008018ff7812 */ /* 0x000fe4000780c0ff */
[----:B------:R-:W-:Y:S02]  /*05a0*/  @P5 LOP3.LUT R15, R15, R26, RZ, 0x3c, !PT ;  /* 0x0000001a0f0f5212 */ /* 0x000fe400078e3cff */
[----:B------:R-:W4:Y:S01]  /*05b0*/  @P6 LDG.E R26, desc[UR4][R10.64+0x78] ;  /* 0x000078040a1a6981 */ /* 0x000f22000c1e1900 */
[----:B------:R-:W-:-:S03]  /*05c0*/  @P3 LOP3.LUT R4, R4, R21, RZ, 0x3c, !PT ;  /* 0x0000001504043212 */ /* 0x000fc600078e3cff */
[----:B------:R-:W4:Y:S01]  /*05d0*/  @P4 LDG.E R21, desc[UR4][R10.64+0x5c] ;  /* 0x00005c040a154981 */ /* 0x000f22000c1e1900 */
[----:B------:R-:W-:-:S03]  /*05e0*/  @P3 LOP3.LUT R2, R2, R23, RZ, 0x3c, !PT ;  /* 0x0000001702023212 */ /* 0x000fc600078e3cff */
[----:B------:R-:W4:Y:S01]  /*05f0*/  @P5 LDG.E R23, desc[UR4][R10.64+0x68] ;  /* 0x000068040a175981 */ /* 0x000f22000c1e1900 */
[----:B------:R-:W-:-:S03]  /*0600*/  @P4 LOP3.LUT R4, R4, R25, RZ, 0x3c, !PT ;  /* 0x0000001904044212 */ /* 0x000fc600078e3cff */
[----:B------:R-:W4:Y:S01]  /*0610*/  @P5 LDG.E R25, desc[UR4][R10.64+0x70] ;  /* 0x000070040a195981 */ /* 0x000f22000c1e1900 */
[----:B--2---:R-:W-:-:S03]  /*0620*/  @P3 LOP3.LUT R5, R5, R18, RZ, 0x3c, !PT ;  /* 0x0000001205053212 */ /* 0x004fc600078e3cff */
[----:B------:R-:W2:Y:S01]  /*0630*/  @P5 LDG.E R18, desc[UR4][R10.64+0x6c] ;  /* 0x00006c040a125981 */ /* 0x000ea2000c1e1900 */
[----:B---3--:R-:W-:-:S03]  /*0640*/  @P4 LOP3.LUT R5, R5, R20, RZ, 0x3c, !PT ;  /* 0x0000001405054212 */ /* 0x008fc600078e3cff */
[----:B------:R-:W3:Y:S01]  /*0650*/  @P5 LDG.E R20, desc[UR4][R10.64+0x74] ;  /* 0x000074040a145981 */ /* 0x000ee2000c1e1900 */
[----:B----4-:R-:W-:-:S03]  /*0660*/  @P4 LOP3.LUT R3, R3, R22, RZ, 0x3c, !PT ;  /* 0x0000001603034212 */ /* 0x010fc600078e3cff */
[----:B------:R-:W4:Y:S01]  /*0670*/  @P0 LDG.E R22, desc[UR4][R10.64+0x8c] ;  /* 0x00008c040a160981 */ /* 0x000f22000c1e1900 */
[----:B------:R-:W-:-:S03]  /*0680*/  @P6 LOP3.LUT R15, R15, R26, RZ, 0x3c, !PT ;  /* 0x0000001a0f0f6212 */ /* 0x000fc600078e3cff */
        /* <DEDUP_REMOVED lines=13> */
[----:B------:R-:W-:Y:S02]  /*0760*/  @P6 LOP3.LUT R4, R4, R27, RZ, 0x3c, !PT ;  /* 0x0000001b04046212 */ /* 0x000fe400078e3cff */
[----:B------:R-:W-:Y:S02]  /*0770*/  @P6 LOP3.LUT R2, R2, R21, RZ, 0x3c, !PT ;  /* 0x0000001502026212 */ /* 0x000fe400078e3cff */
[----:B------:R-:W-:Y:S02]  /*0780*/  @P0 LOP3.LUT R4, R4, R23, RZ, 0x3c, !PT ;  /* 0x0000001704040212 */ /* 0x000fe400078e3cff */
[----:B------:R-:W-:Y:S02]  /*0790*/  @P0 LOP3.LUT R2, R2, R25, RZ, 0x3c, !PT ;  /* 0x0000001902020212 */ /* 0x000fe400078e3cff */
[----:B--2---:R-:W-:Y:S02]  /*07a0*/  @P6 LOP3.LUT R5, R5, R18, RZ, 0x3c, !PT ;  /* 0x0000001205056212 */ /* 0x004fe400078e3cff */
[----:B---3--:R-:W-:-:S02]  /*07b0*/  @P6 LOP3.LUT R3, R3, R20, RZ, 0x3c, !PT ;  /* 0x0000001403036212 */ /* 0x008fc400078e3cff */
[----:B----4-:R-:W-:Y:S02]  /*07c0*/  @P0 LOP3.LUT R5, R5, R22, RZ, 0x3c, !PT ;  /* 0x0000001605050212 */ /* 0x010fe400078e3cff */
[----:B------:R-:W-:Y:S02]  /*07d0*/  @P0 LOP3.LUT R3, R3, R26, RZ, 0x3c, !PT ;  /* 0x0000001a03030212 */ /* 0x000fe400078e3cff */
[----:B------:R-:W-:-:S13]  /*07e0*/  R2P PR, R24.B1, 0x7f ;  /* 0x0000007f18007804 */ /* 0x000fda0000001000 */
[----:B------:R-:W2:Y:S04]  /*07f0*/  @P0 LDG.E R18, desc[UR4][R10.64+0xa0] ;  /* 0x0000a0040a120981 */ /* 0x000ea8000c1e1900 */
[----:B------:R-:W3:Y:S04]  /*0800*/  @P1 LDG.E R22, desc[UR4][R10.64+0xb4] ;  /* 0x0000b4040a161981 */ /* 0x000ee8000c1e1900 */
[----:B------:R-:W4:Y:S04]  /*0810*/  @P2 LDG.E R26, desc[UR4][R10.64+0xc8] ;  /* 0x0000c8040a1a2981 */ /* 0x000f28000c1e1900 */
[----:B------:R-:W4:Y:S04]  /*0820*/  @P3 LDG.E R28, desc[UR4][R10.64+0xdc] ;  /* 0x0000dc040a1c3981 */ /* 0x000f28000c1e1900 */
[----:B------:R-:W4:Y:S04]  /*0830*/  @P0 LDG.E R23, desc[UR4][R10.64+0xa4] ;  /* 0x0000a4040a170981 */ /* 0x000f28000c1e1900 */
[----:B------:R-:W4:Y:S04]  /*0840*/  @P0 LDG.E R20, desc[UR4][R10.64+0xa8] ;  /* 0x0000a8040a140981 */ /* 0x000f28000c1e1900 */
[----:B------:R-:W4:Y:S04]  /*0850*/  @P4 LDG.E R25, desc[UR4][R10.64+0xf0] ;  /* 0x0000f0040a194981 */ /* 0x000f28000c1e1900 */
        /* <DEDUP_REMOVED lines=21> */
[----:B------:R-:W-:Y:S02]  /*09b0*/  LOP3.LUT P0, RZ, R24, 0x8000, RZ, 0xc0, !PT ;  /* 0x0000800018ff7812 */ /* 0x000fe4000780c0ff */
[----:B----4-:R-:W-:Y:S01]  /*09c0*/  @P5 LOP3.LUT R15, R15, R26, RZ, 0x3c, !PT ;  /* 0x0000001a0f0f5212 */ /* 0x010fe200078e3cff */
[----:B------:R-:W4:Y:S04]  /*09d0*/  @P3 LDG.E R24, desc[UR4][R10.64+0xe4] ;  /* 0x0000e4040a183981 */ /* 0x000f28000c1e1900 */
[----:B------:R-:W2:Y:S01]  /*09e0*/  @P6 LDG.E R26, desc[UR4][R10.64+0x118] ;  /* 0x000118040a1a6981 */ /* 0x000ea2000c1e1900 */
        /* <DEDUP_REMOVED lines=8> */
[----:B---3--:R-:W-:-:S03]  /*0a70*/  @P2 LOP3.LUT R3, R3, R22, RZ, 0x3c, !PT ;  /* 0x0000001603032212 */ /* 0x008fc600078e3cff */
[----:B------:R-:W3:Y:S01]  /*0a80*/  @P4 LDG.E R22, desc[UR4][R10.64+0x100] ;  /* 0x000100040a164981 */ /* 0x000ee2000c1e1900 */
[----:B--2---:R-:W-:-:S03]  /*0a90*/  @P6 LOP3.LUT R15, R15, R26, RZ, 0x3c, !PT ;  /* 0x0000001a0f0f6212 */ /* 0x004fc600078e3cff */
[----:B------:R-:W2:Y:S01]  /*0aa0*/  @P0 LDG.E R26, desc[UR4][R10.64+0x12c] ;  /* 0x00012c040a1a0981 */ /* 0x000ea2000c1e1900 */
[----:B----4-:R-:W-:-:S03]  /*0ab0*/  @P2 LOP3.LUT R2, R2, R23, RZ, 0x3c, !PT ;  /* 0x0000001702022212 */ /* 0x010fc600078e3cff */
[----:B------:R-:W4:Y:S01]  /*0ac0*/  @P4 LDG.E R23, desc[UR4][R10.64+0xfc] ;  /* 0x0000fc040a174981 */ /* 0x000f22000c1e1900 */
[----:B------:R-:W-:-:S03]  /*0ad0*/  @P2 LOP3.LUT R5, R5, R20, RZ, 0x3c, !PT ;  /* 0x0000001405052212 */ /* 0x000fc600078e3cff */
[----:B------:R-:W4:Y:S01]  /*0ae0*/  @P4 LDG.E R20, desc[UR4][R10.64+0xf8] ;  /* 0x0000f8040a144981 */ /* 0x000f22000c1e1900 */
[----:B------:R-:W-:Y:S02]  /*0af0*/  @P3 LOP3.LUT R2, R2, R27, RZ, 0x3c, !PT ;  /* 0x0000001b02023212 */ /* 0x000fe400078e3cff */
[----:B------:R-:W-:Y:S01]  /*0b00*/  @P3 LOP3.LUT R4, R4, R25, RZ, 0x3c, !PT ;  /* 0x0000001904043212 */ /* 0x000fe200078e3cff */
[----:B------:R-:W4:Y:S01]  /*0b10*/  @P5 LDG.E R27, desc[UR4][R10.64+0x110] ;  /* 0x000110040a1b5981 */ /* 0x000f22000c1e1900 */
[----:B------:R-:W-:-:S03]  /*0b20*/  @P3 LOP3.LUT R5, R5, R24, RZ, 0x3c, !PT ;  /* 0x0000001805053212 */ /* 0x000fc600078e3cff */
[----:B------:R-:W4:Y:S04]  /*0b30*/  @P5 LDG.E R25, desc[UR4][R10.64+0x108] ;  /* 0x000108040a195981 */ /* 0x000f28000c1e1900 */
        /* <DEDUP_REMOVED lines=19> */
[----:B------:R-:W-:-:S05]  /*0c70*/  VIADD R19, R19, 0x10 ;  /* 0x0000001013137836 */ /* 0x000fca0000000000 */
[----:B------:R-:W-:Y:S02]  /*0c80*/  ISETP.NE.AND P1, PT, R19, 0x20, PT ;  /* 0x000000201300780c */ /* 0x000fe40003f25270 */
[----:B------:R-:W-:Y:S02]  /*0c90*/  @P5 LOP3.LUT R3, R3, R18, RZ, 0x3c, !PT ;  /* 0x0000001203035212 */ /* 0x000fe400078e3cff */
[----:B------:R-:W-:Y:S02]  /*0ca0*/  @P6 LOP3.LUT R4, R4, R21, RZ, 0x3c, !PT ;  /* 0x0000001504046212 */ /* 0x000fe400078e3cff */
[----:B---3--:R-:W-:-:S04]  /*0cb0*/  @P6 LOP3.LUT R3, R3, R22, RZ, 0x3c, !PT ;  /* 0x0000001603036212 */ /* 0x008fc800078e3cff */
[----:B--2---:R-:W-:Y:S02]  /*0cc0*/  @P0 LOP3.LUT R3, R3, R26, RZ, 0x3c, !PT ;  /* 0x0000001a03030212 */ /* 0x004fe400078e3cff */
[----:B----4-:R-:W-:Y:S02]  /*0cd0*/  @P6 LOP3.LUT R2, R2, R23, RZ, 0x3c, !PT ;  /* 0x0000001702026212 */ /* 0x010fe400078e3cff */
[----:B------:R-:W-:Y:S02]  /*0ce0*/  @P6 LOP3.LUT R5, R5, R20, RZ, 0x3c, !PT ;  /* 0x0000001405056212 */ /* 0x000fe400078e3cff */
[----:B------:R-:W-:Y:S02]  /*0cf0*/  @P0 LOP3.LUT R2, R2, R27, RZ, 0x3c, !PT ;  /* 0x0000001b02020212 */ /* 0x000fe400078e3cff */
[----:B------:R-:W-:Y:S02]  /*0d00*/  @P0 LOP3.LUT R4, R4, R25, RZ, 0x3c, !PT ;  /* 0x0000001904040212 */ /* 0x000fe400078e3cff */
[----:B------:R-:W-:Y:S01]  /*0d10*/  @P0 LOP3.LUT R5, R5, R24, RZ, 0x3c, !PT ;  /* 0x0000001805050212 */ /* 0x000fe200078e3cff */
[----:B------:R-:W-:Y:S06]  /*0d20*/  @P1 BRA `(.L_x_12) ;  /* 0xfffffff400481947 */ /* 0x000fec000383ffff */
[----:B------:R-:W-:-:S05]  /*0d30*/  VIADD R17, R17, 0x1 ;  /* 0x0000000111117836 */ /* 0x000fca0000000000 */
[----:B------:R-:W-:-:S13]  /*0d40*/  ISETP.NE.AND P0, PT, R17, 0x5, PT ;  /* 0x000000051100780c */ /* 0x000fda0003f05270 */
[----:B------:R-:W-:Y:S05]  /*0d50*/  @P0 BRA `(.L_x_13) ;  /* 0xfffffff400300947 */ /* 0x000fea000383ffff */
[----:B------:R0:W-:Y:S01]  /*0d60*/  STG.E.64 desc[UR4][R6.64+0x8], R4 ;  /* 0x0000080406007986 */ /* 0x0001e2000c101b04 */
[----:B------:R-:W-:Y:S01]  /*0d70*/  VIADD R14, R14, 0x1 ;  /* 0x000000010e0e7836 */ /* 0x000fe20000000000 */
[----:B------:R-:W-:Y:S02]  /*0d80*/  LOP3.LUT R11, R13, 0x3, RZ, 0xc0, !PT ;  /* 0x000000030d0b7812 */ /* 0x000fe400078ec0ff */
[----:B------:R0:W-:Y:S02]  /*0d90*/  STG.E.64 desc[UR4][R6.64+0x10], R2 ;  /* 0x0000100206007986 */ /* 0x0001e4000c101b04 */
[----:B------:R-:W-:Y:S02]  /*0da0*/  ISETP.GE.U32.AND P0, PT, R14, R11, PT ;  /* 0x0000000b0e00720c */ /* 0x000fe40003f06070 */
[----:B------:R0:W-:Y:S11]  /*0db0*/  STG.E desc[UR4][R6.64+0x4], R15 ;  /* 0x0000040f06007986 */ /* 0x0001f6000c101904 */
[----:B------:R-:W-:Y:S05]  /*0dc0*/  @!P0 BRA `(.L_x_14) ;  /* 0xfffffff400048947 */ /* 0x000fea000383ffff */
.L_x_11:
[----:B------:R-:W-:Y:S05]  /*0dd0*/  BSYNC.RECONVERGENT B1 ;  /* 0x0000000000017941 */ /* 0x000fea0003800200 */
.L_x_10:
[C---:B------:R-:W-:Y:S01]  /*0de0*/  ISETP.GT.U32.AND P0, PT, R13.reuse, 0x3, PT ;  /* 0x000000030d00780c */ /* 0x040fe20003f04070 */
[----:B------:R-:W-:Y:S01]  /*0df0*/  VIADD R12, R12, 0x1 ;  /* 0x000000010c0c7836 */ /* 0x000fe20000000000 */
[--C-:B------:R-:W-:Y:S02]  /*0e00*/  SHF.R.U64 R13, R13, 0x2, R0.reuse ;  /* 0x000000020d0d7819 */ /* 0x100fe40000001200 */
[----:B------:R-:W-:Y:S02]  /*0e10*/  ISETP.GT.U32.AND.EX P0, PT, R0, RZ, PT, P0 ;  /* 0x000000ff0000720c */ /* 0x000fe40003f04100 */
[----:B------:R-:W-:-:S11]  /*0e20*/  SHF.R.U32.HI R0, RZ, 0x2, R0 ;  /* 0x00000002ff007819 */ /* 0x000fd60000011600 */
[----:B------:R-:W-:Y:S05]  /*0e30*/  @P0 BRA `(.L_x_15) ;  /* 0xfffffff000c80947 */ /* 0x000fea000383ffff */
.L_x_9:
[----:B------:R-:W-:Y:S05]  /*0e40*/  BSYNC.RECONVERGENT B0 ;  /* 0x0000000000007941 */ /* 0x000fea0003800200 */
.L_x_8:
[----:B------:R-:W-:Y:S04]  /*0e50*/  STG.E.64 desc[UR4][R6.64+0x18], RZ ;  /* 0x000018ff06007986 */ /* 0x000fe8000c101b04 */
[----:B------:R-:W-:Y:S04]  /*0e60*/  STG.E desc[UR4][R6.64+0x20], RZ ;  /* 0x000020ff06007986 */ /* 0x000fe8000c101904 */
[----:B------:R-:W-:Y:S01]  /*0e70*/  STG.E.64 desc[UR4][R6.64+0x28], RZ ;  /* 0x000028ff06007986 */ /* 0x000fe2000c101b04 */
[----:B------:R-:W-:Y:S05]  /*0e80*/  EXIT ;  /* 0x000000000000794d */ /* 0x000fea0003800000 */
.L_x_16:
        /* <DEDUP_REMOVED lines=15> */
.L_x_19:


//--------------------- .nv.global.init           --------------------------
	.section	.nv.global.init,"aw",@progbits
	.align	4
.nv.global.init:
	.type		mrg32k3aM1SubSeq,@object
	.size		mrg32k3aM1SubSeq,(mrg32k3aM2SubSeq - mrg32k3aM1SubSeq)
mrg32k3aM1SubSeq:
        /*0000*/ 	.byte	0x0b, 0xcc, 0xee, 0x04, 0x73, 0x29, 0x8b, 0x6f, 0xf6, 0x53, 0x03, 0xf6, 0x23, 0xf6, 0xea, 0xda
        /* <DEDUP_REMOVED lines=125> */
	.type		mrg32k3aM2SubSeq,@object
	.size		mrg32k3aM2SubSeq,(mrg32k3aM1 - mrg32k3aM2SubSeq)
mrg32k3aM2SubSeq:
        /* <DEDUP_REMOVED lines=126> */
	.type		mrg32k3aM1,@object
	.size		mrg32k3aM1,(mrg32k3aM1Seq - mrg32k3aM1)
mrg32k3aM1:
        /* <DEDUP_REMOVED lines=144> */
	.type		mrg32k3aM1Seq,@object
	.size		mrg32k3aM1Seq,(mrg32k3aM2 - mrg32k3aM1Seq)
mrg32k3aM1Seq:
        /* <DEDUP_REMOVED lines=144> */
	.type		mrg32k3aM2,@object
	.size		mrg32k3aM2,(mrg32k3aM2Seq - mrg32k3aM2)
mrg32k3aM2:
        /* <DEDUP_REMOVED lines=144> */
	.type		mrg32k3aM2Seq,@object
	.size		mrg32k3aM2Seq,(precalc_xorwow_matrix - mrg32k3aM2Seq)
mrg32k3aM2Seq:
        /* <DEDUP_REMOVED lines=144> */
	.type		precalc_xorwow_matrix,@object
	.size		precalc_xorwow_matrix,(precalc_xorwow_offset_matrix - precalc_xorwow_matrix)
precalc_xorwow_matrix:
        /* <DEDUP_REMOVED lines=6400> */
	.type		precalc_xorwow_offset_matrix,@object
	.size		precalc_xorwow_offset_matrix,(.L_1 - precalc_xorwow_offset_matrix)
precalc_xorwow_offset_matrix:
        /* <DEDUP_REMOVED lines=6400> */
.L_1:


//--------------------- .nv.shared.reserved.0     --------------------------
	.section	.nv.shared.reserved.0,"aw",@nobits
	.weak		__nv_reservedSMEM_offset_0_alias
	.size		__nv_reservedSMEM_offset_0_alias, 0, 64
	.other		__nv_reservedSMEM_offset_0_alias,@"STO_CUDA_RESERVED_SHARED STV_DEFAULT"
__nv_reservedSMEM_offset_0_alias:
	.zero		0
	.zero		64


//--------------------- .nv.constant0._Z9make_randP17curandStateXORWOWPf --------------------------
	.section	.nv.constant0._Z9make_randP17curandStateXORWOWPf,"a",@progbits
	.sectionflags	@""
	.align	4
.nv.constant0._Z9make_randP17curandStateXORWOWPf:
	.zero		912


//--------------------- .nv.constant0._Z10init_stuffP17curandStateXORWOW --------------------------
	.section	.nv.constant0._Z10init_stuffP17curandStateXORWOW,"a",@progbits
	.sectionflags	@""
	.align	4
.nv.constant0._Z10init_stuffP17curandStateXORWOW:
	.zero		904


//--------------------- SYMBOLS --------------------------

	.type		.nv.reservedSmem.offset0,@object
	.size		.nv.reservedSmem.offset0,0x4
